	.target	sm_100a

	.elftype	@"ET_EXEC"


//--------------------- .note.nv.tkinfo           --------------------------
	.section	.note.nv.tkinfo,"",@"SHT_NOTE"
	.sectionflags	@"SHF_NOTE_NV_TKINFO"
	.tkinfo
        /*0018*/ 	.word	0x00000002
        /*0030*/ 	.string	""
        /*0030*/ 	.string	"ptxas"
        /*0030*/ 	.string	"Cuda compilation tools, release 13.0, V13.0.88"
        /*0030*/ 	.string	"Build cuda_13.0.r13.0/compiler.36424714_0"
        /*0030*/ 	.string	"-arch sm_100a -m 64 "



//--------------------- .note.nv.cuinfo           --------------------------
	.section	.note.nv.cuinfo,"",@"SHT_NOTE"
	.sectionflags	@"SHF_NOTE_NV_CUINFO"
        /*0018*/ 	.short	0x0002
        /*001a*/ 	.short	0x0064
        /*001c*/ 	.short	0x0082
	.zero		2


//--------------------- .nv.info                  --------------------------
	.section	.nv.info,"",@"SHT_CUDA_INFO"
	.align	4


	//----- nvinfo : EIATTR_REGCOUNT
	.align		4
        /*0000*/ 	.byte	0x04, 0x2f
        /*0002*/ 	.short	(.L_19 - .L_18)
	.align		4
.L_18:
        /*0004*/ 	.word	index@(_ZN7cutlass13device_kernelINS_4conv6kernel13ConvUniversalINS1_16ConvProblemShapeILNS1_8OperatorE1ELi3EEENS1_10collective14CollectiveConvINS1_47MainloopSm100TmaUmmaWarpSpecializedImplicitGemmILS5_1ELi8ELi3ELi1ELi2EN4cute5tupleIJNSA_1CILi1EEESD_SD_EEEEENSB_IJNSC_ILi64EEENSC_ILi128EEENSB_IJNSC_ILi32EEEEEEEEENS_10tfloat32_tESL_NSA_8TiledMMAINSA_8MMA_AtomIJNSA_17SM100_MMA_TF32_SSISL_SL_fLi64ELi128ELNSA_4UMMA5MajorE0ELSQ_1ELNSP_7ScaleInE0ELSR_0EEEEEENSA_6LayoutISE_NSB_IJNSC_ILi0EEESV_SV_EEEEENSB_IJNSA_10UnderscoreESY_SY_EEEEENS7_6detail27Sm100ImplicitGemmTileTraitsINSA_20SM90_TMA_LOAD_IM2COLENSA_14ComposedLayoutINSA_7SwizzleILi3ELi4ELi3EEENSA_18smem_ptr_flag_bitsILi32EEENSU_INSB_IJNSC_ILi8EEESI_EEENSB_IJSI_SD_EEEEEEEvEENS12_INSA_13SM90_TMA_LOADENS14_INS15_ILi2ELi5ELi2EEES18_NSU_INSB_IJSI_NSC_ILi4EEEEEENSB_IJSD_SI_EEEEEEEvEEEENS_8epilogue10collective18CollectiveEpilogueINS1O_23Sm100TmaWarpSpecializedILi4ELi2ELi16ELb1ELb0EEEJSK_NSB_IJNSU_ISG_SD_EENSU_ISI_SD_EEEEESL_NSB_IJNSB_IJllllEEESD_SV_EEESL_S1X_NS1O_6fusion15FusionCallbacksIS1S_NS1Y_17LinearCombinationISL_fSL_fLNS_15FloatRoundStyleE2EEESK_S1V_JEEENSA_5SM1004TMEM4LOAD26SM100_TMEM_LOAD_16dp128b8xES13_S1D_NSA_17SM75_U32x4_LDSM_NENSA_21SM90_TMA_STORE_IM2COLES1D_NSA_17SM90_U32x4_STSM_NENSA_39AutoVectorizingCopyWithAssumedAlignmentILi128EEEEEEvvEEEEvNT_6ParamsE)
        /*0008*/ 	.word	0x0000005e


	//----- nvinfo : EIATTR_FRAME_SIZE
	.align		4
.L_19:
        /*000c*/ 	.byte	0x04, 0x11
        /*000e*/ 	.short	(.L_21 - .L_20)
	.align		4
.L_20:
        /*0010*/ 	.word	index@($__internal_2_$__cuda_sm10x_tcgen05_guardrail_trap_unallocated_columns_being_dealloced)
        /*0014*/ 	.word	0x00000008


	//----- nvinfo : EIATTR_FRAME_SIZE
	.align		4
.L_21:
        /*0018*/ 	.byte	0x04, 0x11
        /*001a*/ 	.short	(.L_23 - .L_22)
	.align		4
.L_22:
        /*001c*/ 	.word	index@($__internal_1_$__cuda_sm10x_tcgen05_guardrail_trap_phase_invalid_during_alloc)
        /*0020*/ 	.word	0x00000008


	//----- nvinfo : EIATTR_FRAME_SIZE
	.align		4
.L_23:
        /*0024*/ 	.byte	0x04, 0x11
        /*0026*/ 	.short	(.L_25 - .L_24)
	.align		4
.L_24:
        /*0028*/ 	.word	index@($__internal_0_$__cuda_sm10x_tcgen05_guardrail_trap_col_being_dealloced_not_returned_by_alloc)
        /*002c*/ 	.word	0x00000008


	//----- nvinfo : EIATTR_FRAME_SIZE
	.align		4
.L_25:
        /*0030*/ 	.byte	0x04, 0x11
        /*0032*/ 	.short	(.L_27 - .L_26)
	.align		4
.L_26:
        /*0034*/ 	.word	index@(_ZN7cutlass13device_kernelINS_4conv6kernel13ConvUniversalINS1_16ConvProblemShapeILNS1_8OperatorE1ELi3EEENS1_10collective14CollectiveConvINS1_47MainloopSm100TmaUmmaWarpSpecializedImplicitGemmILS5_1ELi8ELi3ELi1ELi2EN4cute5tupleIJNSA_1CILi1EEESD_SD_EEEEENSB_IJNSC_ILi64EEENSC_ILi128EEENSB_IJNSC_ILi32EEEEEEEEENS_10tfloat32_tESL_NSA_8TiledMMAINSA_8MMA_AtomIJNSA_17SM100_MMA_TF32_SSISL_SL_fLi64ELi128ELNSA_4UMMA5MajorE0ELSQ_1ELNSP_7ScaleInE0ELSR_0EEEEEENSA_6LayoutISE_NSB_IJNSC_ILi0EEESV_SV_EEEEENSB_IJNSA_10UnderscoreESY_SY_EEEEENS7_6detail27Sm100ImplicitGemmTileTraitsINSA_20SM90_TMA_LOAD_IM2COLENSA_14ComposedLayoutINSA_7SwizzleILi3ELi4ELi3EEENSA_18smem_ptr_flag_bitsILi32EEENSU_INSB_IJNSC_ILi8EEESI_EEENSB_IJSI_SD_EEEEEEEvEENS12_INSA_13SM90_TMA_LOADENS14_INS15_ILi2ELi5ELi2EEES18_NSU_INSB_IJSI_NSC_ILi4EEEEEENSB_IJSD_SI_EEEEEEEvEEEENS_8epilogue10collective18CollectiveEpilogueINS1O_23Sm100TmaWarpSpecializedILi4ELi2ELi16ELb1ELb0EEEJSK_NSB_IJNSU_ISG_SD_EENSU_ISI_SD_EEEEESL_NSB_IJNSB_IJllllEEESD_SV_EEESL_S1X_NS1O_6fusion15FusionCallbacksIS1S_NS1Y_17LinearCombinationISL_fSL_fLNS_15FloatRoundStyleE2EEESK_S1V_JEEENSA_5SM1004TMEM4LOAD26SM100_TMEM_LOAD_16dp128b8xES13_S1D_NSA_17SM75_U32x4_LDSM_NENSA_21SM90_TMA_STORE_IM2COLES1D_NSA_17SM90_U32x4_STSM_NENSA_39AutoVectorizingCopyWithAssumedAlignmentILi128EEEEEEvvEEEEvNT_6ParamsE)
        /*0038*/ 	.word	0x00000008


	//----- nvinfo : EIATTR_MIN_STACK_SIZE
	.align		4
.L_27:
        /*003c*/ 	.byte	0x04, 0x12
        /*003e*/ 	.short	(.L_29 - .L_28)
	.align		4
.L_28:
        /*0040*/ 	.word	index@(_ZN7cutlass13device_kernelINS_4conv6kernel13ConvUniversalINS1_16ConvProblemShapeILNS1_8OperatorE1ELi3EEENS1_10collective14CollectiveConvINS1_47MainloopSm100TmaUmmaWarpSpecializedImplicitGemmILS5_1ELi8ELi3ELi1ELi2EN4cute5tupleIJNSA_1CILi1EEESD_SD_EEEEENSB_IJNSC_ILi64EEENSC_ILi128EEENSB_IJNSC_ILi32EEEEEEEEENS_10tfloat32_tESL_NSA_8TiledMMAINSA_8MMA_AtomIJNSA_17SM100_MMA_TF32_SSISL_SL_fLi64ELi128ELNSA_4UMMA5MajorE0ELSQ_1ELNSP_7ScaleInE0ELSR_0EEEEEENSA_6LayoutISE_NSB_IJNSC_ILi0EEESV_SV_EEEEENSB_IJNSA_10UnderscoreESY_SY_EEEEENS7_6detail27Sm100ImplicitGemmTileTraitsINSA_20SM90_TMA_LOAD_IM2COLENSA_14ComposedLayoutINSA_7SwizzleILi3ELi4ELi3EEENSA_18smem_ptr_flag_bitsILi32EEENSU_INSB_IJNSC_ILi8EEESI_EEENSB_IJSI_SD_EEEEEEEvEENS12_INSA_13SM90_TMA_LOADENS14_INS15_ILi2ELi5ELi2EEES18_NSU_INSB_IJSI_NSC_ILi4EEEEEENSB_IJSD_SI_EEEEEEEvEEEENS_8epilogue10collective18CollectiveEpilogueINS1O_23Sm100TmaWarpSpecializedILi4ELi2ELi16ELb1ELb0EEEJSK_NSB_IJNSU_ISG_SD_EENSU_ISI_SD_EEEEESL_NSB_IJNSB_IJllllEEESD_SV_EEESL_S1X_NS1O_6fusion15FusionCallbacksIS1S_NS1Y_17LinearCombinationISL_fSL_fLNS_15FloatRoundStyleE2EEESK_S1V_JEEENSA_5SM1004TMEM4LOAD26SM100_TMEM_LOAD_16dp128b8xES13_S1D_NSA_17SM75_U32x4_LDSM_NENSA_21SM90_TMA_STORE_IM2COLES1D_NSA_17SM90_U32x4_STSM_NENSA_39AutoVectorizingCopyWithAssumedAlignmentILi128EEEEEEvvEEEEvNT_6ParamsE)
        /*0044*/ 	.word	0x00000008
.L_29:


//--------------------- .nv.compat                --------------------------
	.section	.nv.compat,"",@"SHT_CUDA_COMPAT_INFO"
	.align	4
        /*0000*/ 	.byte	0x02, 0x09, 0x01, 0x00, 0x02, 0x02, 0x02, 0x00, 0x02, 0x05, 0x05, 0x00, 0x03, 0x07, 0x01, 0x01
        /*0010*/ 	.byte	0x02, 0x03, 0x01, 0x00, 0x02, 0x06, 0x01, 0x00, 0x04, 0x0b, 0x08, 0x00, 0x09, 0x00, 0x00, 0x00
        /*0020*/ 	.byte	0x00, 0x00, 0x00, 0x00


//--------------------- .nv.info._ZN7cutlass13device_kernelINS_4conv6kernel13ConvUniversalINS1_16ConvProblemShapeILNS1_8OperatorE1ELi3EEENS1_10collective14CollectiveConvINS1_47MainloopSm100TmaUmmaWarpSpecializedImplicitGemmILS5_1ELi8ELi3ELi1ELi2EN4cute5tupleIJNSA_1CILi1EEESD_SD_EEEEENSB_IJNSC_ILi64EEENSC_ILi128EEENSB_IJNSC_ILi32EEEEEEEEENS_10tfloat32_tESL_NSA_8TiledMMAINSA_8MMA_AtomIJNSA_17SM100_MMA_TF32_SSISL_SL_fLi64ELi128ELNSA_4UMMA5MajorE0ELSQ_1ELNSP_7ScaleInE0ELSR_0EEEEEENSA_6LayoutISE_NSB_IJNSC_ILi0EEESV_SV_EEEEENSB_IJNSA_10UnderscoreESY_SY_EEEEENS7_6detail27Sm100ImplicitGemmTileTraitsINSA_20SM90_TMA_LOAD_IM2COLENSA_14ComposedLayoutINSA_7SwizzleILi3ELi4ELi3EEENSA_18smem_ptr_flag_bitsILi32EEENSU_INSB_IJNSC_ILi8EEESI_EEENSB_IJSI_SD_EEEEEEEvEENS12_INSA_13SM90_TMA_LOADENS14_INS15_ILi2ELi5ELi2EEES18_NSU_INSB_IJSI_NSC_ILi4EEEEEENSB_IJSD_SI_EEEEEEEvEEEENS_8epilogue10collective18CollectiveEpilogueINS1O_23Sm100TmaWarpSpecializedILi4ELi2ELi16ELb1ELb0EEEJSK_NSB_IJNSU_ISG_SD_EENSU_ISI_SD_EEEEESL_NSB_IJNSB_IJllllEEESD_SV_EEESL_S1X_NS1O_6fusion15FusionCallbacksIS1S_NS1Y_17LinearCombinationISL_fSL_fLNS_15FloatRoundStyleE2EEESK_S1V_JEEENSA_5SM1004TMEM4LOAD26SM100_TMEM_LOAD_16dp128b8xES13_S1D_NSA_17SM75_U32x4_LDSM_NENSA_21SM90_TMA_STORE_IM2COLES1D_NSA_17SM90_U32x4_STSM_NENSA_39AutoVectorizingCopyWithAssumedAlignmentILi128EEEEEEvvEEEEvNT_6ParamsE --------------------------
	.section	.nv.info._ZN7cutlass13device_kernelINS_4conv6kernel13ConvUniversalINS1_16ConvProblemShapeILNS1_8OperatorE1ELi3EEENS1_10collective14CollectiveConvINS1_47MainloopSm100TmaUmmaWarpSpecializedImplicitGemmILS5_1ELi8ELi3ELi1ELi2EN4cute5tupleIJNSA_1CILi1EEESD_SD_EEEEENSB_IJNSC_ILi64EEENSC_ILi128EEENSB_IJNSC_ILi32EEEEEEEEENS_10tfloat32_tESL_NSA_8TiledMMAINSA_8MMA_AtomIJNSA_17SM100_MMA_TF32_SSISL_SL_fLi64ELi128ELNSA_4UMMA5MajorE0ELSQ_1ELNSP_7ScaleInE0ELSR_0EEEEEENSA_6LayoutISE_NSB_IJNSC_ILi0EEESV_SV_EEEEENSB_IJNSA_10UnderscoreESY_SY_EEEEENS7_6detail27Sm100ImplicitGemmTileTraitsINSA_20SM90_TMA_LOAD_IM2COLENSA_14ComposedLayoutINSA_7SwizzleILi3ELi4ELi3EEENSA_18smem_ptr_flag_bitsILi32EEENSU_INSB_IJNSC_ILi8EEESI_EEENSB_IJSI_SD_EEEEEEEvEENS12_INSA_13SM90_TMA_LOADENS14_INS15_ILi2ELi5ELi2EEES18_NSU_INSB_IJSI_NSC_ILi4EEEEEENSB_IJSD_SI_EEEEEEEvEEEENS_8epilogue10collective18CollectiveEpilogueINS1O_23Sm100TmaWarpSpecializedILi4ELi2ELi16ELb1ELb0EEEJSK_NSB_IJNSU_ISG_SD_EENSU_ISI_SD_EEEEESL_NSB_IJNSB_IJllllEEESD_SV_EEESL_S1X_NS1O_6fusion15FusionCallbacksIS1S_NS1Y_17LinearCombinationISL_fSL_fLNS_15FloatRoundStyleE2EEESK_S1V_JEEENSA_5SM1004TMEM4LOAD26SM100_TMEM_LOAD_16dp128b8xES13_S1D_NSA_17SM75_U32x4_LDSM_NENSA_21SM90_TMA_STORE_IM2COLES1D_NSA_17SM90_U32x4_STSM_NENSA_39AutoVectorizingCopyWithAssumedAlignmentILi128EEEEEEvvEEEEvNT_6ParamsE,"",@"SHT_CUDA_INFO"
	.sectionflags	@""
	.align	4


	//----- nvinfo : EIATTR_CUDA_API_VERSION
	.align		4
        /*0000*/ 	.byte	0x04, 0x37
        /*0002*/ 	.short	(.L_31 - .L_30)
.L_30:
        /*0004*/ 	.word	0x00000082


	//----- nvinfo : EIATTR_KPARAM_INFO
	.align		4
.L_31:
        /*0008*/ 	.byte	0x04, 0x17
        /*000a*/ 	.short	(.L_33 - .L_32)
.L_32:
        /*000c*/ 	.word	0x00000000
        /*0010*/ 	.short	0x0000
        /*0012*/ 	.short	0x0000
        /*0014*/ 	.byte	0x00, 0xf0, 0x01, 0x24


	//----- nvinfo : EIATTR_AT_ENTRY_FRAGMENTS
	.align		4
.L_33:
        /*0018*/ 	.byte	0x04, 0x4f
        /*001a*/ 	.short	(.L_35 - .L_34)


	//   ....[0]....
.L_34:
        /*001c*/ 	.word	0x00000006


	//----- nvinfo : EIATTR_RESERVED_SMEM_USED
	.align		4
.L_35:
        /*0020*/ 	.byte	0x01, 0x41
	.zero		2


	//----- nvinfo : EIATTR_SPARSE_MMA_MASK
	.align		4
        /*0024*/ 	.byte	0x03, 0x50
        /*0026*/ 	.short	0x0000


	//----- nvinfo : EIATTR_TCGEN05_1CTA_USED
	.align		4
        /*0028*/ 	.byte	0x01, 0x51
	.zero		2


	//----- nvinfo : EIATTR_MAXREG_COUNT
	.align		4
        /*002c*/ 	.byte	0x03, 0x1b
        /*002e*/ 	.short	0x00ff


	//----- nvinfo : EIATTR_NUM_BARRIERS
	.align		4
        /*0030*/ 	.byte	0x02, 0x4c
        /*0032*/ 	.byte	0x07
	.zero		1


	//----- nvinfo : EIATTR_EXTERNS
	.align		4
        /*0034*/ 	.byte	0x04, 0x0f
        /*0036*/ 	.short	(.L_37 - .L_36)


	//   ....[0]....
	.align		4
.L_36:
        /*0038*/ 	.word	index@(__assertfail)


	//----- nvinfo : EIATTR_MERCURY_ISA_VERSION
	.align		4
.L_37:
        /*003c*/ 	.byte	0x03, 0x5f
        /*003e*/ 	.short	0x0101


	//----- nvinfo : EIATTR_INT_WARP_WIDE_INSTR_OFFSETS
	.align		4
        /*0040*/ 	.byte	0x04, 0x31
        /*0042*/ 	.short	(.L_39 - .L_38)


	//   ....[0]....
.L_38:
        /*0044*/ 	.word	0x00004200


	//   ....[1]....
        /*0048*/ 	.word	0x00004220


	//   ....[2]....
        /*004c*/ 	.word	0x00004250


	//   ....[3]....
        /*0050*/ 	.word	0x00004fb0


	//   ....[4]....
        /*0054*/ 	.word	0x00005020


	//   ....[5]....
        /*0058*/ 	.word	0x00005130


	//   ....[6]....
        /*005c*/ 	.word	0x000051b0


	//   ....[7]....
        /*0060*/ 	.word	0x000052b0


	//   ....[8]....
        /*0064*/ 	.word	0x00005330


	//   ....[9]....
        /*0068*/ 	.word	0x00005450


	//   ....[10]....
        /*006c*/ 	.word	0x00005560


	//----- nvinfo : EIATTR_COOP_GROUP_MASK_REGIDS
	.align		4
.L_39:
        /*0070*/ 	.byte	0x04, 0x29
        /*0072*/ 	.short	(.L_41 - .L_40)


	//   ....[0]....
.L_40:
        /*0074*/ 	.word	0xffffffff


	//   ....[1]....
        /*0078*/ 	.word	0xffffffff


	//   ....[2]....
        /*007c*/ 	.word	0xffffffff


	//   ....[3]....
        /*0080*/ 	.word	0xffffffff


	//   ....[4]....
        /*0084*/ 	.word	0xffffffff


	//   ....[5]....
        /*0088*/ 	.word	0xffffffff


	//   ....[6]....
        /*008c*/ 	.word	0xffffffff


	//   ....[7]....
        /*0090*/ 	.word	0xffffffff


	//   ....[8]....
        /*0094*/ 	.word	0xffffffff


	//   ....[9]....
        /*0098*/ 	.word	0xffffffff


	//   ....[10]....
        /*009c*/ 	.word	0xffffffff


	//   ....[11]....
        /*00a0*/ 	.word	0xffffffff


	//----- nvinfo : EIATTR_COOP_GROUP_INSTR_OFFSETS
	.align		4
.L_41:
        /*00a4*/ 	.byte	0x04, 0x28
        /*00a6*/ 	.short	(.L_43 - .L_42)


	//   ....[0]....
.L_42:
        /*00a8*/ 	.word	0x00000090


	//   ....[1]....
        /*00ac*/ 	.word	0x000004f0


	//   ....[2]....
        /*00b0*/ 	.word	0x000006e0


	//   ....[3]....
        /*00b4*/ 	.word	0x00000880


	//   ....[4]....
        /*00b8*/ 	.word	0x00000980


	//   ....[5]....
        /*00bc*/ 	.word	0x00000ad0


	//   ....[6]....
        /*00c0*/ 	.word	0x00002650


	//   ....[7]....
        /*00c4*/ 	.word	0x00003530


	//   ....[8]....
        /*00c8*/ 	.word	0x00003740


	//   ....[9]....
        /*00cc*/ 	.word	0x00003770


	//   ....[10]....
        /*00d0*/ 	.word	0x000040e0


	//   ....[11]....
        /*00d4*/ 	.word	0x00004320


	//----- nvinfo : EIATTR_VRC_CTA_INIT_COUNT
	.align		4
.L_43:
        /*00d8*/ 	.byte	0x02, 0x4a
        /*00da*/ 	.byte	0x80
	.zero		1


	//----- nvinfo : EIATTR_SYSCALL_OFFSETS
	.align		4
        /*00dc*/ 	.byte	0x04, 0x46
        /*00de*/ 	.short	(.L_45 - .L_44)


	//   ....[0]....
.L_44:
        /*00e0*/ 	.word	0x000061a0


	//   ....[1]....
        /*00e4*/ 	.word	0x00006290


	//   ....[2]....
        /*00e8*/ 	.word	0x00006c80


	//   ....[3]....
        /*00ec*/ 	.word	0x00007680


	//   ....[4]....
        /*00f0*/ 	.word	0x00008010


	//   ....[5]....
        /*00f4*/ 	.word	0x00008980


	//----- nvinfo : EIATTR_MBARRIER_INSTR_OFFSETS
	.align		4
.L_45:
        /*00f8*/ 	.byte	0x04, 0x39
        /*00fa*/ 	.short	(.L_47 - .L_46)


	//   ....[0]....
.L_46:
        /*00fc*/ 	.word	0x000005d0
        /*0100*/ 	.word	0x000000ff
        /*0104*/ 	.word	0x00000000
        /*0108*/ 	.short	0x0100
        /*010a*/ 	.byte	0x04
	.zero		1


	//   ....[1]....
        /*010c*/ 	.word	0x000005e0
        /*0110*/ 	.word	0x000000ff
        /*0114*/ 	.word	0x00000040
        /*0118*/ 	.short	0x0100
        /*011a*/ 	.byte	0x04
	.zero		1


	//   ....[2]....
        /*011c*/ 	.word	0x000005f0
        /*0120*/ 	.word	0x000000ff
        /*0124*/ 	.word	0x00000008
        /*0128*/ 	.short	0x0100
        /*012a*/ 	.byte	0x04
	.zero		1


	//   ....[3]....
        /*012c*/ 	.word	0x00000600
        /*0130*/ 	.word	0x000000ff
        /*0134*/ 	.word	0x00000048
        /*0138*/ 	.short	0x0100
        /*013a*/ 	.byte	0x04
	.zero		1


	//   ....[4]....
        /*013c*/ 	.word	0x00000610
        /*0140*/ 	.word	0x000000ff
        /*0144*/ 	.word	0x00000010
        /*0148*/ 	.short	0x0100
        /*014a*/ 	.byte	0x04
	.zero		1


	//   ....[5]....
        /*014c*/ 	.word	0x00000620
        /*0150*/ 	.word	0x000000ff
        /*0154*/ 	.word	0x00000050
        /*0158*/ 	.short	0x0100
        /*015a*/ 	.byte	0x04
	.zero		1


	//   ....[6]....
        /*015c*/ 	.word	0x00000630
        /*0160*/ 	.word	0x000000ff
        /*0164*/ 	.word	0x00000018
        /*0168*/ 	.short	0x0100
        /*016a*/ 	.byte	0x04
	.zero		1


	//   ....[7]....
        /*016c*/ 	.word	0x00000640
        /*0170*/ 	.word	0x000000ff
        /*0174*/ 	.word	0x00000058
        /*0178*/ 	.short	0x0100
        /*017a*/ 	.byte	0x04
	.zero		1


	//   ....[8]....
        /*017c*/ 	.word	0x00000650
        /*0180*/ 	.word	0x000000ff
        /*0184*/ 	.word	0x00000020
        /*0188*/ 	.short	0x0100
        /*018a*/ 	.byte	0x04
	.zero		1


	//   ....[9]....
        /*018c*/ 	.word	0x00000660
        /*0190*/ 	.word	0x000000ff
        /*0194*/ 	.word	0x00000060
        /*0198*/ 	.short	0x0100
        /*019a*/ 	.byte	0x04
	.zero		1


	//   ....[10]....
        /*019c*/ 	.word	0x00000670
        /*01a0*/ 	.word	0x000000ff
        /*01a4*/ 	.word	0x00000028
        /*01a8*/ 	.short	0x0100
        /*01aa*/ 	.byte	0x04
	.zero		1


	//   ....[11]....
        /*01ac*/ 	.word	0x00000680
        /*01b0*/ 	.word	0x000000ff
        /*01b4*/ 	.word	0x00000068
        /*01b8*/ 	.short	0x0100
        /*01ba*/ 	.byte	0x04
	.zero		1


	//   ....[12]....
        /*01bc*/ 	.word	0x00000690
        /*01c0*/ 	.word	0x000000ff
        /*01c4*/ 	.word	0x00000030
        /*01c8*/ 	.short	0x0100
        /*01ca*/ 	.byte	0x04
	.zero		1


	//   ....[13]....
        /*01cc*/ 	.word	0x000006a0
        /*01d0*/ 	.word	0x000000ff
        /*01d4*/ 	.word	0x00000070
        /*01d8*/ 	.short	0x0100
        /*01da*/ 	.byte	0x04
	.zero		1


	//   ....[14]....
        /*01dc*/ 	.word	0x000006b0
        /*01e0*/ 	.word	0x000000ff
        /*01e4*/ 	.word	0x00000038
        /*01e8*/ 	.short	0x0100
        /*01ea*/ 	.byte	0x04
	.zero		1


	//   ....[15]....
        /*01ec*/ 	.word	0x000006c0
        /*01f0*/ 	.word	0x000000ff
        /*01f4*/ 	.word	0x00000078
        /*01f8*/ 	.short	0x0100
        /*01fa*/ 	.byte	0x04
	.zero		1


	//   ....[16]....
        /*01fc*/ 	.word	0x000007f0
        /*0200*/ 	.word	0x000000ff
        /*0204*/ 	.word	0x00000080
        /*0208*/ 	.short	0x0100
        /*020a*/ 	.byte	0x04
	.zero		1


	//   ....[17]....
        /*020c*/ 	.word	0x00000800
        /*0210*/ 	.word	0x000000ff
        /*0214*/ 	.word	0x000000a0
        /*0218*/ 	.short	0x0100
        /*021a*/ 	.byte	0x04
	.zero		1


	//   ....[18]....
        /*021c*/ 	.word	0x00000810
        /*0220*/ 	.word	0x000000ff
        /*0224*/ 	.word	0x00000088
        /*0228*/ 	.short	0x0100
        /*022a*/ 	.byte	0x04
	.zero		1


	//   ....[19]....
        /*022c*/ 	.word	0x00000820
        /*0230*/ 	.word	0x000000ff
        /*0234*/ 	.word	0x000000a8
        /*0238*/ 	.short	0x0100
        /*023a*/ 	.byte	0x04
	.zero		1


	//   ....[20]....
        /*023c*/ 	.word	0x00000830
        /*0240*/ 	.word	0x000000ff
        /*0244*/ 	.word	0x00000090
        /*0248*/ 	.short	0x0100
        /*024a*/ 	.byte	0x04
	.zero		1


	//   ....[21]....
        /*024c*/ 	.word	0x00000840
        /*0250*/ 	.word	0x000000ff
        /*0254*/ 	.word	0x000000b0
        /*0258*/ 	.short	0x0100
        /*025a*/ 	.byte	0x04
	.zero		1


	//   ....[22]....
        /*025c*/ 	.word	0x00000850
        /*0260*/ 	.word	0x000000ff
        /*0264*/ 	.word	0x00000098
        /*0268*/ 	.short	0x0100
        /*026a*/ 	.byte	0x04
	.zero		1


	//   ....[23]....
        /*026c*/ 	.word	0x00000860
        /*0270*/ 	.word	0x000000ff
        /*0274*/ 	.word	0x000000b8
        /*0278*/ 	.short	0x0100
        /*027a*/ 	.byte	0x04
	.zero		1


	//   ....[24]....
        /*027c*/ 	.word	0x00000950
        /*0280*/ 	.word	0x000000ff
        /*0284*/ 	.word	0x000000c0
        /*0288*/ 	.short	0x0100
        /*028a*/ 	.byte	0x06
	.zero		1


	//   ....[25]....
        /*028c*/ 	.word	0x00000960
        /*0290*/ 	.word	0x000000ff
        /*0294*/ 	.word	0x000000c8
        /*0298*/ 	.short	0x0100
        /*029a*/ 	.byte	0x06
	.zero		1


	//   ....[26]....
        /*029c*/ 	.word	0x00000aa0
        /*02a0*/ 	.word	0x000000ff
        /*02a4*/ 	.word	0x000000d0
        /*02a8*/ 	.short	0x0100
        /*02aa*/ 	.byte	0x06
	.zero		1


	//   ....[27]....
        /*02ac*/ 	.word	0x00000ab0
        /*02b0*/ 	.word	0x000000ff
        /*02b4*/ 	.word	0x000000d8
        /*02b8*/ 	.short	0x0100
        /*02ba*/ 	.byte	0x06
	.zero		1


	//   ....[28]....
        /*02bc*/ 	.word	0x00000c00
        /*02c0*/ 	.word	0x000000ff
        /*02c4*/ 	.word	0x000000e0
        /*02c8*/ 	.short	0x0100
        /*02ca*/ 	.byte	0x04
	.zero		1


	//   ....[29]....
        /*02cc*/ 	.word	0x00000c10
        /*02d0*/ 	.word	0x000000ff
        /*02d4*/ 	.word	0x000000f0
        /*02d8*/ 	.short	0x0100
        /*02da*/ 	.byte	0x04
	.zero		1


	//   ....[30]....
        /*02dc*/ 	.word	0x00000c20
        /*02e0*/ 	.word	0x000000ff
        /*02e4*/ 	.word	0x000000e8
        /*02e8*/ 	.short	0x0100
        /*02ea*/ 	.byte	0x04
	.zero		1


	//   ....[31]....
        /*02ec*/ 	.word	0x00000c30
        /*02f0*/ 	.word	0x000000ff
        /*02f4*/ 	.word	0x000000f8
        /*02f8*/ 	.short	0x0100
        /*02fa*/ 	.byte	0x04
	.zero		1


	//   ....[32]....
        /*02fc*/ 	.word	0x000015c0
        /*0300*/ 	.word	0x000000ff
        /*0304*/ 	.word	0x00000040
        /*0308*/ 	.short	0x010a
        /*030a*/ 	.byte	0x04
	.zero		1


	//   ....[33]....
        /*030c*/ 	.word	0x00001910
        /*0310*/ 	.word	0x000000ff
        /*0314*/ 	.word	0x00000040
        /*0318*/ 	.short	0x010a
        /*031a*/ 	.byte	0x21
	.zero		1


	//   ....[34]....
        /*031c*/ 	.word	0x00001a80
        /*0320*/ 	.word	0x000000ff
        /*0324*/ 	.word	0x00000040
        /*0328*/ 	.short	0x010a
        /*032a*/ 	.byte	0x08
	.zero		1


	//   ....[35]....
        /*032c*/ 	.word	0x00001df0
        /*0330*/ 	.word	0x000000ff
        /*0334*/ 	.word	0x000000c8
        /*0338*/ 	.short	0x0101
        /*033a*/ 	.byte	0x3a
	.zero		1


	//   ....[36]....
        /*033c*/ 	.word	0x00001e20
        /*0340*/ 	.word	0x000000ff
        /*0344*/ 	.word	0x00000040
        /*0348*/ 	.short	0x010a
        /*034a*/ 	.byte	0x04
	.zero		1


	//   ....[37]....
        /*034c*/ 	.word	0x00002130
        /*0350*/ 	.word	0x000000ff
        /*0354*/ 	.word	0x00000040
        /*0358*/ 	.short	0x010a
        /*035a*/ 	.byte	0x09
	.zero		1


	//   ....[38]....
        /*035c*/ 	.word	0x000022a0
        /*0360*/ 	.word	0x000000ff
        /*0364*/ 	.word	0x00000040
        /*0368*/ 	.short	0x010a
        /*036a*/ 	.byte	0x08
	.zero		1


	//   ....[39]....
        /*036c*/ 	.word	0x00002660
        /*0370*/ 	.word	0x000000ff
        /*0374*/ 	.word	0x000000d0
        /*0378*/ 	.short	0x010a
        /*037a*/ 	.byte	0x3a
	.zero		1


	//   ....[40]....
        /*037c*/ 	.word	0x00002720
        /*0380*/ 	.word	0x000000ff
        /*0384*/ 	.word	0x00000000
        /*0388*/ 	.short	0x0101
        /*038a*/ 	.byte	0x04
	.zero		1


	//   ....[41]....
        /*038c*/ 	.word	0x00002d20
        /*0390*/ 	.word	0x000000ff
        /*0394*/ 	.word	0x00000000
        /*0398*/ 	.short	0x010a
        /*039a*/ 	.byte	0x04
	.zero		1


	//   ....[42]....
        /*039c*/ 	.word	0x00002dc0
        /*03a0*/ 	.word	0x000000ff
        /*03a4*/ 	.word	0x00000000
        /*03a8*/ 	.short	0x010a
        /*03aa*/ 	.byte	0x05
	.zero		1


	//   ....[43]....
        /*03ac*/ 	.word	0x00002e60
        /*03b0*/ 	.word	0x000000ff
        /*03b4*/ 	.word	0x00000000
        /*03b8*/ 	.short	0x010a
        /*03ba*/ 	.byte	0x05
	.zero		1


	//   ....[44]....
        /*03bc*/ 	.word	0x00002f00
        /*03c0*/ 	.word	0x000000ff
        /*03c4*/ 	.word	0x00000000
        /*03c8*/ 	.short	0x010a
        /*03ca*/ 	.byte	0x05
	.zero		1


	//   ....[45]....
        /*03cc*/ 	.word	0x00002fa0
        /*03d0*/ 	.word	0x000000ff
        /*03d4*/ 	.word	0x00000000
        /*03d8*/ 	.short	0x010a
        /*03da*/ 	.byte	0x05
	.zero		1


	//   ....[46]....
        /*03dc*/ 	.word	0x00003040
        /*03e0*/ 	.word	0x000000ff
        /*03e4*/ 	.word	0x00000000
        /*03e8*/ 	.short	0x010a
        /*03ea*/ 	.byte	0x05
	.zero		1


	//   ....[47]....
        /*03ec*/ 	.word	0x000030e0
        /*03f0*/ 	.word	0x000000ff
        /*03f4*/ 	.word	0x00000000
        /*03f8*/ 	.short	0x010a
        /*03fa*/ 	.byte	0x05
	.zero		1


	//   ....[48]....
        /*03fc*/ 	.word	0x00003190
        /*0400*/ 	.word	0x00000000
        /*0404*/ 	.word	0x00000000
        /*0408*/ 	.short	0x010a
        /*040a*/ 	.byte	0xff
	.zero		1


	//   ....[49]....
        /*040c*/ 	.word	0x000032e0
        /*0410*/ 	.word	0x000000ff
        /*0414*/ 	.word	0x000000d8
        /*0418*/ 	.short	0x010a
        /*041a*/ 	.byte	0x04
	.zero		1


	//   ....[50]....
        /*041c*/ 	.word	0x00003380
        /*0420*/ 	.word	0x000000ff
        /*0424*/ 	.word	0x000000d0
        /*0428*/ 	.short	0x010a
        /*042a*/ 	.byte	0x04
	.zero		1


	//   ....[51]....
        /*042c*/ 	.word	0x00003420
        /*0430*/ 	.word	0x000000ff
        /*0434*/ 	.word	0x00000000
        /*0438*/ 	.short	0x0101
        /*043a*/ 	.byte	0x05
	.zero		1


	//   ....[52]....
        /*043c*/ 	.word	0x00003460
        /*0440*/ 	.word	0x000000ff
        /*0444*/ 	.word	0x000000d8
        /*0448*/ 	.short	0x0106
        /*044a*/ 	.byte	0x04
	.zero		1


	//   ....[53]....
        /*044c*/ 	.word	0x000034a0
        /*0450*/ 	.word	0x00000000
        /*0454*/ 	.word	0x000000d8
        /*0458*/ 	.short	0x010a
        /*045a*/ 	.byte	0xff
	.zero		1


	//   ....[54]....
        /*045c*/ 	.word	0x00003a10
        /*0460*/ 	.word	0x000000ff
        /*0464*/ 	.word	0x000000d0
        /*0468*/ 	.short	0x010a
        /*046a*/ 	.byte	0x14
	.zero		1


	//   ....[55]....
        /*046c*/ 	.word	0x00003ac0
        /*0470*/ 	.word	0x000000ff
        /*0474*/ 	.word	0x00000000
        /*0478*/ 	.short	0x0101
        /*047a*/ 	.byte	0x19
	.zero		1


	//   ....[56]....
        /*047c*/ 	.word	0x00003ad0
        /*0480*/ 	.word	0x000000ff
        /*0484*/ 	.word	0x000000f0
        /*0488*/ 	.short	0x010a
        /*048a*/ 	.byte	0x18
	.zero		1


	//   ....[57]....
        /*048c*/ 	.word	0x00003b70
        /*0490*/ 	.word	0x000000ff
        /*0494*/ 	.word	0x00000000
        /*0498*/ 	.short	0x010a
        /*049a*/ 	.byte	0x04
	.zero		1


	//   ....[58]....
        /*049c*/ 	.word	0x00003bc0
        /*04a0*/ 	.word	0x000000ff
        /*04a4*/ 	.word	0x00000000
        /*04a8*/ 	.short	0x010a
        /*04aa*/ 	.byte	0x12
	.zero		1


	//   ....[59]....
        /*04ac*/ 	.word	0x00003d10
        /*04b0*/ 	.word	0x000000ff
        /*04b4*/ 	.word	0x00000000
        /*04b8*/ 	.short	0x010a
        /*04ba*/ 	.byte	0x05
	.zero		1


	//   ....[60]....
        /*04bc*/ 	.word	0x00004030
        /*04c0*/ 	.word	0x000000ff
        /*04c4*/ 	.word	0x00000000
        /*04c8*/ 	.short	0x010a
        /*04ca*/ 	.byte	0x04
	.zero		1


	//   ....[61]....
        /*04cc*/ 	.word	0x000040c0
        /*04d0*/ 	.word	0x000000ff
        /*04d4*/ 	.word	0x00000000
        /*04d8*/ 	.short	0x010a
        /*04da*/ 	.byte	0x04
	.zero		1


	//   ....[62]....
        /*04dc*/ 	.word	0x00004690
        /*04e0*/ 	.word	0x000000ff
        /*04e4*/ 	.word	0x000000d0
        /*04e8*/ 	.short	0x010a
        /*04ea*/ 	.byte	0x14
	.zero		1


	//   ....[63]....
        /*04ec*/ 	.word	0x00004720
        /*04f0*/ 	.word	0x000000ff
        /*04f4*/ 	.word	0x00000000
        /*04f8*/ 	.short	0x0101
        /*04fa*/ 	.byte	0x2e
	.zero		1


	//   ....[64]....
        /*04fc*/ 	.word	0x00004c50
        /*0500*/ 	.word	0x000000ff
        /*0504*/ 	.word	0x000000c8
        /*0508*/ 	.short	0x010a
        /*050a*/ 	.byte	0x14
	.zero		1


	//   ....[65]....
        /*050c*/ 	.word	0x00004df0
        /*0510*/ 	.word	0x000000ff
        /*0514*/ 	.word	0x000000a0
        /*0518*/ 	.short	0x010a
        /*051a*/ 	.byte	0x14
	.zero		1


	//   ....[66]....
        /*051c*/ 	.word	0x000050c0
        /*0520*/ 	.word	0x000000ff
        /*0524*/ 	.word	0x00000080
        /*0528*/ 	.short	0x010b
        /*052a*/ 	.byte	0x14
	.zero		1


	//   ....[67]....
        /*052c*/ 	.word	0x000050d0
        /*0530*/ 	.word	0x000000ff
        /*0534*/ 	.word	0x00000000
        /*0538*/ 	.short	0x0101
        /*053a*/ 	.byte	0x32
	.zero		1


	//   ....[68]....
        /*053c*/ 	.word	0x000050f0
        /*0540*/ 	.word	0x000000ff
        /*0544*/ 	.word	0x000000a8
        /*0548*/ 	.short	0x010a
        /*054a*/ 	.byte	0x14
	.zero		1


	//   ....[69]....
        /*054c*/ 	.word	0x00005240
        /*0550*/ 	.word	0x000000ff
        /*0554*/ 	.word	0x00000088
        /*0558*/ 	.short	0x010b
        /*055a*/ 	.byte	0x14
	.zero		1


	//   ....[70]....
        /*055c*/ 	.word	0x00005250
        /*0560*/ 	.word	0x000000ff
        /*0564*/ 	.word	0x00000000
        /*0568*/ 	.short	0x0101
        /*056a*/ 	.byte	0x31
	.zero		1


	//   ....[71]....
        /*056c*/ 	.word	0x00005270
        /*0570*/ 	.word	0x000000ff
        /*0574*/ 	.word	0x000000b0
        /*0578*/ 	.short	0x010a
        /*057a*/ 	.byte	0x14
	.zero		1


	//   ....[72]....
        /*057c*/ 	.word	0x000053c0
        /*0580*/ 	.word	0x000000ff
        /*0584*/ 	.word	0x00000090
        /*0588*/ 	.short	0x010b
        /*058a*/ 	.byte	0x14
	.zero		1


	//   ....[73]....
        /*058c*/ 	.word	0x000053d0
        /*0590*/ 	.word	0x000000ff
        /*0594*/ 	.word	0x00000000
        /*0598*/ 	.short	0x0101
        /*059a*/ 	.byte	0x30
	.zero		1


	//   ....[74]....
        /*059c*/ 	.word	0x000053f0
        /*05a0*/ 	.word	0x000000ff
        /*05a4*/ 	.word	0x000000b8
        /*05a8*/ 	.short	0x010a
        /*05aa*/ 	.byte	0x14
	.zero		1


	//   ....[75]....
        /*05ac*/ 	.word	0x000055d0
        /*05b0*/ 	.word	0x000000ff
        /*05b4*/ 	.word	0x00000098
        /*05b8*/ 	.short	0x010b
        /*05ba*/ 	.byte	0x14
	.zero		1


	//   ....[76]....
        /*05bc*/ 	.word	0x000055e0
        /*05c0*/ 	.word	0x000000ff
        /*05c4*/ 	.word	0x00000000
        /*05c8*/ 	.short	0x0101
        /*05ca*/ 	.byte	0x2f
	.zero		1


	//   ....[77]....
        /*05cc*/ 	.word	0x00005610
        /*05d0*/ 	.word	0x000000ff
        /*05d4*/ 	.word	0x000000a0
        /*05d8*/ 	.short	0x010a
        /*05da*/ 	.byte	0x14
	.zero		1


	//   ....[78]....
        /*05dc*/ 	.word	0x00005630
        /*05e0*/ 	.word	0x000000ff
        /*05e4*/ 	.word	0x000000a8
        /*05e8*/ 	.short	0x010a
        /*05ea*/ 	.byte	0x14
	.zero		1


	//   ....[79]....
        /*05ec*/ 	.word	0x00005650
        /*05f0*/ 	.word	0x000000ff
        /*05f4*/ 	.word	0x000000b0
        /*05f8*/ 	.short	0x010a
        /*05fa*/ 	.byte	0x14
	.zero		1


	//   ....[80]....
        /*05fc*/ 	.word	0x00005690
        /*0600*/ 	.word	0x00000000
        /*0604*/ 	.word	0x000000b8
        /*0608*/ 	.short	0x010a
        /*060a*/ 	.byte	0xff
	.zero		1


	//   ....[81]....
        /*060c*/ 	.word	0x00005a50
        /*0610*/ 	.word	0x000000ff
        /*0614*/ 	.word	0x000000d0
        /*0618*/ 	.short	0x010a
        /*061a*/ 	.byte	0x31
	.zero		1


	//   ....[82]....
        /*061c*/ 	.word	0x00005b20
        /*0620*/ 	.word	0x000000ff
        /*0624*/ 	.word	0x00000000
        /*0628*/ 	.short	0x0101
        /*062a*/ 	.byte	0x04
	.zero		1


	//   ....[83]....
        /*062c*/ 	.word	0x00006780
        /*0630*/ 	.word	0x000000ff
        /*0634*/ 	.word	0x00000080
        /*0638*/ 	.short	0x010a
        /*063a*/ 	.byte	0x31
	.zero		1


	//   ....[84]....
        /*063c*/ 	.word	0x00006830
        /*0640*/ 	.word	0x00000054
        /*0644*/ 	.word	0x000000e0
        /*0648*/ 	.short	0x010a
        /*064a*/ 	.byte	0xff
	.zero		1


	//   ....[85]....
        /*064c*/ 	.word	0x00006a80
        /*0650*/ 	.word	0x000000ff
        /*0654*/ 	.word	0x00000080
        /*0658*/ 	.short	0x010a
        /*065a*/ 	.byte	0x31
	.zero		1


	//   ....[86]....
        /*065c*/ 	.word	0x00006b60
        /*0660*/ 	.word	0x00000054
        /*0664*/ 	.word	0x000000e0
        /*0668*/ 	.short	0x010a
        /*066a*/ 	.byte	0xff
	.zero		1


	//   ....[87]....
        /*066c*/ 	.word	0x000073b0
        /*0670*/ 	.word	0x00000000
        /*0674*/ 	.word	0x00000000
        /*0678*/ 	.short	0x0101
        /*067a*/ 	.byte	0xff
	.zero		1


	//   ....[88]....
        /*067c*/ 	.word	0x000073c0
        /*0680*/ 	.word	0x00000002
        /*0684*/ 	.word	0x00000080
        /*0688*/ 	.short	0x010a
        /*068a*/ 	.byte	0xff
	.zero		1


	//   ....[89]....
        /*068c*/ 	.word	0x00007480
        /*0690*/ 	.word	0x00000002
        /*0694*/ 	.word	0x00000080
        /*0698*/ 	.short	0x010a
        /*069a*/ 	.byte	0xff
	.zero		1


	//   ....[90]....
        /*069c*/ 	.word	0x00007d40
        /*06a0*/ 	.word	0x00000002
        /*06a4*/ 	.word	0x00000000
        /*06a8*/ 	.short	0x0101
        /*06aa*/ 	.byte	0xff
	.zero		1


	//   ....[91]....
        /*06ac*/ 	.word	0x00007d60
        /*06b0*/ 	.word	0x00000000
        /*06b4*/ 	.word	0x00000080
        /*06b8*/ 	.short	0x010a
        /*06ba*/ 	.byte	0xff
	.zero		1


	//   ....[92]....
        /*06bc*/ 	.word	0x00007e10
        /*06c0*/ 	.word	0x00000000
        /*06c4*/ 	.word	0x00000080
        /*06c8*/ 	.short	0x010a
        /*06ca*/ 	.byte	0xff
	.zero		1


	//   ....[93]....
        /*06cc*/ 	.word	0x000086c0
        /*06d0*/ 	.word	0x00000010
        /*06d4*/ 	.word	0x00000000
        /*06d8*/ 	.short	0x0101
        /*06da*/ 	.byte	0xff
	.zero		1


	//   ....[94]....
        /*06dc*/ 	.word	0x000086e0
        /*06e0*/ 	.word	0x00000002
        /*06e4*/ 	.word	0x00000080
        /*06e8*/ 	.short	0x010a
        /*06ea*/ 	.byte	0xff
	.zero		1


	//   ....[95]....
        /*06ec*/ 	.word	0x00008790
        /*06f0*/ 	.word	0x00000002
        /*06f4*/ 	.word	0x00000080
        /*06f8*/ 	.short	0x010a
        /*06fa*/ 	.byte	0xff
	.zero		1


	//   ....[96]....
        /*06fc*/ 	.word	0x00008d60
        /*0700*/ 	.word	0x000000ff
        /*0704*/ 	.word	0x00000000
        /*0708*/ 	.short	0x0101
        /*070a*/ 	.byte	0x04
	.zero		1


	//   ....[97]....
        /*070c*/ 	.word	0x000090a0
        /*0710*/ 	.word	0x00000000
        /*0714*/ 	.word	0x00000000
        /*0718*/ 	.short	0x0101
        /*071a*/ 	.byte	0xff
	.zero		1


	//   ....[98]....
        /*071c*/ 	.word	0x00009310
        /*0720*/ 	.word	0x000000ff
        /*0724*/ 	.word	0x00000000
        /*0728*/ 	.short	0x0101
        /*072a*/ 	.byte	0x04
	.zero		1


	//   ....[99]....
        /*072c*/ 	.word	0x00009340
        /*0730*/ 	.word	0x00000000
        /*0734*/ 	.word	0x00000040
        /*0738*/ 	.short	0x010a
        /*073a*/ 	.byte	0xff
	.zero		1


	//   ....[100]....
        /*073c*/ 	.word	0x000093a0
        /*0740*/ 	.word	0x00000000
        /*0744*/ 	.word	0x00000040
        /*0748*/ 	.short	0x010a
        /*074a*/ 	.byte	0xff
	.zero		1


	//   ....[101]....
        /*074c*/ 	.word	0x00009400
        /*0750*/ 	.word	0x00000000
        /*0754*/ 	.word	0x000000d0
        /*0758*/ 	.short	0x010a
        /*075a*/ 	.byte	0xff
	.zero		1


	//   ....[102]....
        /*075c*/ 	.word	0x00009460
        /*0760*/ 	.word	0x00000000
        /*0764*/ 	.word	0x00000000
        /*0768*/ 	.short	0x010a
        /*076a*/ 	.byte	0xff
	.zero		1


	//   ....[103]....
        /*076c*/ 	.word	0x000094c0
        /*0770*/ 	.word	0x00000000
        /*0774*/ 	.word	0x00000000
        /*0778*/ 	.short	0x010a
        /*077a*/ 	.byte	0xff
	.zero		1


	//   ....[104]....
        /*077c*/ 	.word	0x00009520
        /*0780*/ 	.word	0x00000000
        /*0784*/ 	.word	0x00000000
        /*0788*/ 	.short	0x010a
        /*078a*/ 	.byte	0xff
	.zero		1


	//   ....[105]....
        /*078c*/ 	.word	0x00009580
        /*0790*/ 	.word	0x00000000
        /*0794*/ 	.word	0x00000000
        /*0798*/ 	.short	0x010a
        /*079a*/ 	.byte	0xff
	.zero		1


	//   ....[106]....
        /*079c*/ 	.word	0x000095e0
        /*07a0*/ 	.word	0x00000000
        /*07a4*/ 	.word	0x00000000
        /*07a8*/ 	.short	0x010a
        /*07aa*/ 	.byte	0xff
	.zero		1


	//   ....[107]....
        /*07ac*/ 	.word	0x00009640
        /*07b0*/ 	.word	0x00000000
        /*07b4*/ 	.word	0x00000000
        /*07b8*/ 	.short	0x010a
        /*07ba*/ 	.byte	0xff
	.zero		1


	//   ....[108]....
        /*07bc*/ 	.word	0x000096a0
        /*07c0*/ 	.word	0x00000000
        /*07c4*/ 	.word	0x00000000
        /*07c8*/ 	.short	0x010a
        /*07ca*/ 	.byte	0xff
	.zero		1


	//   ....[109]....
        /*07cc*/ 	.word	0x00009700
        /*07d0*/ 	.word	0x00000004
        /*07d4*/ 	.word	0x000000d8
        /*07d8*/ 	.short	0x010a
        /*07da*/ 	.byte	0xff
	.zero		1


	//   ....[110]....
        /*07dc*/ 	.word	0x00009760
        /*07e0*/ 	.word	0x00000004
        /*07e4*/ 	.word	0x000000d0
        /*07e8*/ 	.short	0x010a
        /*07ea*/ 	.byte	0xff
	.zero		1


	//   ....[111]....
        /*07ec*/ 	.word	0x000097c0
        /*07f0*/ 	.word	0x00000000
        /*07f4*/ 	.word	0x000000d0
        /*07f8*/ 	.short	0x010a
        /*07fa*/ 	.byte	0xff
	.zero		1


	//   ....[112]....
        /*07fc*/ 	.word	0x00009820
        /*0800*/ 	.word	0x00000000
        /*0804*/ 	.word	0x000000f0
        /*0808*/ 	.short	0x010a
        /*080a*/ 	.byte	0xff
	.zero		1


	//   ....[113]....
        /*080c*/ 	.word	0x00009880
        /*0810*/ 	.word	0x00000000
        /*0814*/ 	.word	0x00000000
        /*0818*/ 	.short	0x010a
        /*081a*/ 	.byte	0xff
	.zero		1


	//   ....[114]....
        /*081c*/ 	.word	0x000098e0
        /*0820*/ 	.word	0x00000000
        /*0824*/ 	.word	0x00000000
        /*0828*/ 	.short	0x010a
        /*082a*/ 	.byte	0xff
	.zero		1


	//   ....[115]....
        /*082c*/ 	.word	0x00009940
        /*0830*/ 	.word	0x00000000
        /*0834*/ 	.word	0x00000000
        /*0838*/ 	.short	0x010a
        /*083a*/ 	.byte	0xff
	.zero		1


	//   ....[116]....
        /*083c*/ 	.word	0x000099a0
        /*0840*/ 	.word	0x00000000
        /*0844*/ 	.word	0x000000d0
        /*0848*/ 	.short	0x010a
        /*084a*/ 	.byte	0xff
	.zero		1


	//   ....[117]....
        /*084c*/ 	.word	0x00009a00
        /*0850*/ 	.word	0x00000000
        /*0854*/ 	.word	0x000000c8
        /*0858*/ 	.short	0x010a
        /*085a*/ 	.byte	0xff
	.zero		1


	//   ....[118]....
        /*085c*/ 	.word	0x00009a60
        /*0860*/ 	.word	0x00000002
        /*0864*/ 	.word	0x000000a0
        /*0868*/ 	.short	0x010a
        /*086a*/ 	.byte	0xff
	.zero		1


	//   ....[119]....
        /*086c*/ 	.word	0x00009ac0
        /*0870*/ 	.word	0x00000002
        /*0874*/ 	.word	0x000000a8
        /*0878*/ 	.short	0x010a
        /*087a*/ 	.byte	0xff
	.zero		1


	//   ....[120]....
        /*087c*/ 	.word	0x00009b20
        /*0880*/ 	.word	0x00000002
        /*0884*/ 	.word	0x000000b0
        /*0888*/ 	.short	0x010a
        /*088a*/ 	.byte	0xff
	.zero		1


	//   ....[121]....
        /*088c*/ 	.word	0x00009b80
        /*0890*/ 	.word	0x00000000
        /*0894*/ 	.word	0x000000b8
        /*0898*/ 	.short	0x010a
        /*089a*/ 	.byte	0xff
	.zero		1


	//   ....[122]....
        /*089c*/ 	.word	0x00009be0
        /*08a0*/ 	.word	0x00000000
        /*08a4*/ 	.word	0x000000a0
        /*08a8*/ 	.short	0x010a
        /*08aa*/ 	.byte	0xff
	.zero		1


	//   ....[123]....
        /*08ac*/ 	.word	0x00009c40
        /*08b0*/ 	.word	0x00000000
        /*08b4*/ 	.word	0x000000a8
        /*08b8*/ 	.short	0x010a
        /*08ba*/ 	.byte	0xff
	.zero		1


	//   ....[124]....
        /*08bc*/ 	.word	0x00009ca0
        /*08c0*/ 	.word	0x00000000
        /*08c4*/ 	.word	0x000000b0
        /*08c8*/ 	.short	0x010a
        /*08ca*/ 	.byte	0xff
	.zero		1


	//   ....[125]....
        /*08cc*/ 	.word	0x00009d00
        /*08d0*/ 	.word	0x00000000
        /*08d4*/ 	.word	0x000000d0
        /*08d8*/ 	.short	0x010a
        /*08da*/ 	.byte	0xff
	.zero		1


	//   ....[126]....
        /*08dc*/ 	.word	0x00009d60
        /*08e0*/ 	.word	0x00000002
        /*08e4*/ 	.word	0x00000080
        /*08e8*/ 	.short	0x010a
        /*08ea*/ 	.byte	0xff
	.zero		1


	//   ....[127]....
        /*08ec*/ 	.word	0x00009db0
        /*08f0*/ 	.word	0x00000054
        /*08f4*/ 	.word	0x000000e0
        /*08f8*/ 	.short	0x010a
        /*08fa*/ 	.byte	0xff
	.zero		1


	//   ....[128]....
        /*08fc*/ 	.word	0x00009e00
        /*0900*/ 	.word	0x00000002
        /*0904*/ 	.word	0x00000080
        /*0908*/ 	.short	0x010a
        /*090a*/ 	.byte	0xff
	.zero		1


	//   ....[129]....
        /*090c*/ 	.word	0x00009e50
        /*0910*/ 	.word	0x00000000
        /*0914*/ 	.word	0x00000080
        /*0918*/ 	.short	0x010a
        /*091a*/ 	.byte	0xff
	.zero		1


	//   ....[130]....
        /*091c*/ 	.word	0x00009ea0
        /*0920*/ 	.word	0x00000002
        /*0924*/ 	.word	0x00000080
        /*0928*/ 	.short	0x010a
        /*092a*/ 	.byte	0xff
	.zero		1


	//----- nvinfo : EIATTR_NUM_MBARRIERS
	.align		4
.L_47:
        /*092c*/ 	.byte	0x03, 0x38
        /*092e*/ 	.short	0x0020


	//----- nvinfo : EIATTR_EXIT_INSTR_OFFSETS
	.align		4
        /*0930*/ 	.byte	0x04, 0x1c
        /*0932*/ 	.short	(.L_49 - .L_48)


	//   ....[0]....
.L_48:
        /*0934*/ 	.word	0x000031c0


	//   ....[1]....
        /*0938*/ 	.word	0x00003470


	//   ....[2]....
        /*093c*/ 	.word	0x000034d0


	//   ....[3]....
        /*0940*/ 	.word	0x00004330


	//   ....[4]....
        /*0944*/ 	.word	0x000056c0


	//   ....[5]....
        /*0948*/ 	.word	0x00005700


	//   ....[6]....
        /*094c*/ 	.word	0x000091f0


	//   ....[7]....
        /*0950*/ 	.word	0x00009270


	//   ....[8]....
        /*0954*/ 	.word	0x000092a0


	//   ....[9]....
        /*0958*/ 	.word	0x00009320


	//----- nvinfo : EIATTR_MAX_THREADS
	.align		4
.L_49:
        /*095c*/ 	.byte	0x04, 0x05
        /*095e*/ 	.short	(.L_51 - .L_50)
.L_50:
        /*0960*/ 	.word	0x00000100
        /*0964*/ 	.word	0x00000001
        /*0968*/ 	.word	0x00000001


	//----- nvinfo : EIATTR_CRS_STACK_SIZE
	.align		4
.L_51:
        /*096c*/ 	.byte	0x04, 0x1e
        /*096e*/ 	.short	(.L_53 - .L_52)
.L_52:
        /*0970*/ 	.word	0x00000000


	//----- nvinfo : EIATTR_CBANK_PARAM_SIZE
	.align		4
.L_53:
        /*0974*/ 	.byte	0x03, 0x19
        /*0976*/ 	.short	0x0900


	//----- nvinfo : EIATTR_PARAM_CBANK
	.align		4
        /*0978*/ 	.byte	0x04, 0x0a
        /*097a*/ 	.short	(.L_55 - .L_54)
	.align		4
.L_54:
        /*097c*/ 	.word	index@(.nv.constant0._ZN7cutlass13device_kernelINS_4conv6kernel13ConvUniversalINS1_16ConvProblemShapeILNS1_8OperatorE1ELi3EEENS1_10collective14CollectiveConvINS1_47MainloopSm100TmaUmmaWarpSpecializedImplicitGemmILS5_1ELi8ELi3ELi1ELi2EN4cute5tupleIJNSA_1CILi1EEESD_SD_EEEEENSB_IJNSC_ILi64EEENSC_ILi128EEENSB_IJNSC_ILi32EEEEEEEEENS_10tfloat32_tESL_NSA_8TiledMMAINSA_8MMA_AtomIJNSA_17SM100_MMA_TF32_SSISL_SL_fLi64ELi128ELNSA_4UMMA5MajorE0ELSQ_1ELNSP_7ScaleInE0ELSR_0EEEEEENSA_6LayoutISE_NSB_IJNSC_ILi0EEESV_SV_EEEEENSB_IJNSA_10UnderscoreESY_SY_EEEEENS7_6detail27Sm100ImplicitGemmTileTraitsINSA_20SM90_TMA_LOAD_IM2COLENSA_14ComposedLayoutINSA_7SwizzleILi3ELi4ELi3EEENSA_18smem_ptr_flag_bitsILi32EEENSU_INSB_IJNSC_ILi8EEESI_EEENSB_IJSI_SD_EEEEEEEvEENS12_INSA_13SM90_TMA_LOADENS14_INS15_ILi2ELi5ELi2EEES18_NSU_INSB_IJSI_NSC_ILi4EEEEEENSB_IJSD_SI_EEEEEEEvEEEENS_8epilogue10collective18CollectiveEpilogueINS1O_23Sm100TmaWarpSpecializedILi4ELi2ELi16ELb1ELb0EEEJSK_NSB_IJNSU_ISG_SD_EENSU_ISI_SD_EEEEESL_NSB_IJNSB_IJllllEEESD_SV_EEESL_S1X_NS1O_6fusion15FusionCallbacksIS1S_NS1Y_17LinearCombinationISL_fSL_fLNS_15FloatRoundStyleE2EEESK_S1V_JEEENSA_5SM1004TMEM4LOAD26SM100_TMEM_LOAD_16dp128b8xES13_S1D_NSA_17SM75_U32x4_LDSM_NENSA_21SM90_TMA_STORE_IM2COLES1D_NSA_17SM90_U32x4_STSM_NENSA_39AutoVectorizingCopyWithAssumedAlignmentILi128EEEEEEvvEEEEvNT_6ParamsE)
        /*0980*/ 	.short	0x0380
        /*0982*/ 	.short	0x0900


	//----- nvinfo : EIATTR_SW_WAR
	.align		4
.L_55:
        /*0984*/ 	.byte	0x04, 0x36
        /*0986*/ 	.short	(.L_57 - .L_56)
.L_56:
        /*0988*/ 	.word	0x00000008
.L_57:


//--------------------- .nv.callgraph             --------------------------
	.section	.nv.callgraph,"",@"SHT_CUDA_CALLGRAPH"
	.align	4
	.sectionentsize	8
	.align		4
        /*0000*/ 	.word	0x00000000
	.align		4
        /*0004*/ 	.word	0xffffffff
	.align		4
        /*0008*/ 	.word	index@(_ZN7cutlass13device_kernelINS_4conv6kernel13ConvUniversalINS1_16ConvProblemShapeILNS1_8OperatorE1ELi3EEENS1_10collective14CollectiveConvINS1_47MainloopSm100TmaUmmaWarpSpecializedImplicitGemmILS5_1ELi8ELi3ELi1ELi2EN4cute5tupleIJNSA_1CILi1EEESD_SD_EEEEENSB_IJNSC_ILi64EEENSC_ILi128EEENSB_IJNSC_ILi32EEEEEEEEENS_10tfloat32_tESL_NSA_8TiledMMAINSA_8MMA_AtomIJNSA_17SM100_MMA_TF32_SSISL_SL_fLi64ELi128ELNSA_4UMMA5MajorE0ELSQ_1ELNSP_7ScaleInE0ELSR_0EEEEEENSA_6LayoutISE_NSB_IJNSC_ILi0EEESV_SV_EEEEENSB_IJNSA_10UnderscoreESY_SY_EEEEENS7_6detail27Sm100ImplicitGemmTileTraitsINSA_20SM90_TMA_LOAD_IM2COLENSA_14ComposedLayoutINSA_7SwizzleILi3ELi4ELi3EEENSA_18smem_ptr_flag_bitsILi32EEENSU_INSB_IJNSC_ILi8EEESI_EEENSB_IJSI_SD_EEEEEEEvEENS12_INSA_13SM90_TMA_LOADENS14_INS15_ILi2ELi5ELi2EEES18_NSU_INSB_IJSI_NSC_ILi4EEEEEENSB_IJSD_SI_EEEEEEEvEEEENS_8epilogue10collective18CollectiveEpilogueINS1O_23Sm100TmaWarpSpecializedILi4ELi2ELi16ELb1ELb0EEEJSK_NSB_IJNSU_ISG_SD_EENSU_ISI_SD_EEEEESL_NSB_IJNSB_IJllllEEESD_SV_EEESL_S1X_NS1O_6fusion15FusionCallbacksIS1S_NS1Y_17LinearCombinationISL_fSL_fLNS_15FloatRoundStyleE2EEESK_S1V_JEEENSA_5SM1004TMEM4LOAD26SM100_TMEM_LOAD_16dp128b8xES13_S1D_NSA_17SM75_U32x4_LDSM_NENSA_21SM90_TMA_STORE_IM2COLES1D_NSA_17SM90_U32x4_STSM_NENSA_39AutoVectorizingCopyWithAssumedAlignmentILi128EEEEEEvvEEEEvNT_6ParamsE)
	.align		4
        /*000c*/ 	.word	index@(__assertfail)
	.align		4
        /*0010*/ 	.word	0x00000000
	.align		4
        /*0014*/ 	.word	0xfffffffe
	.align		4
        /*0018*/ 	.word	0x00000000
	.align		4
        /*001c*/ 	.word	0xfffffffd
	.align		4
        /*0020*/ 	.word	0x00000000
	.align		4
        /*0024*/ 	.word	0xfffffffc


//--------------------- .nv.constant4             --------------------------
	.section	.nv.constant4,"a",@progbits
	.align	8
	.align		8
.nv.constant4:
        /*0000*/ 	.dword	__assertfail
	.align		8
        /*0008*/ 	.dword	__unnamed_1
	.align		8
        /*0010*/ 	.dword	__unnamed_2
	.align		8
        /*0018*/ 	.dword	_ZN39_INTERNAL_d01d5e4a_4_k_cu_08bc8154_31534cuda3std3__45__cpo5beginE
	.align		8
        /*0020*/ 	.dword	_ZN39_INTERNAL_d01d5e4a_4_k_cu_08bc8154_31534cuda3std3__45__cpo3endE
	.align		8
        /*0028*/ 	.dword	_ZN39_INTERNAL_d01d5e4a_4_k_cu_08bc8154_31534cuda3std3__45__cpo6cbeginE
	.align		8
        /*0030*/ 	.dword	_ZN39_INTERNAL_d01d5e4a_4_k_cu_08bc8154_31534cuda3std3__45__cpo4cendE
	.align		8
        /*0038*/ 	.dword	_ZN39_INTERNAL_d01d5e4a_4_k_cu_08bc8154_31534cuda3std3__441_GLOBAL__N__d01d5e4a_4_k_cu_08bc8154_31536ignoreE
	.align		8
        /*0040*/ 	.dword	_ZN39_INTERNAL_d01d5e4a_4_k_cu_08bc8154_31534cuda3std3__419piecewise_constructE
	.align		8
        /*0048*/ 	.dword	_ZN39_INTERNAL_d01d5e4a_4_k_cu_08bc8154_31534cuda3std3__48in_placeE
	.align		8
        /*0050*/ 	.dword	_ZN39_INTERNAL_d01d5e4a_4_k_cu_08bc8154_31534cuda3std6ranges3__45__cpo4swapE
	.align		8
        /*0058*/ 	.dword	_ZN39_INTERNAL_d01d5e4a_4_k_cu_08bc8154_31534cuda3std6ranges3__45__cpo9iter_moveE
	.align		8
        /*0060*/ 	.dword	_ZN39_INTERNAL_d01d5e4a_4_k_cu_08bc8154_31534cute7productE
	.align		8
        /*0068*/ 	.dword	_ZN39_INTERNAL_d01d5e4a_4_k_cu_08bc8154_31534cute1_E
	.align		8
        /*0070*/ 	.dword	$str$27
	.align		8
        /*0078*/ 	.dword	$str$28
	.align		8
        /*0080*/ 	.dword	$str$29
	.align		8
        /*0088*/ 	.dword	$str$30


//--------------------- .text._ZN7cutlass13device_kernelINS_4conv6kernel13ConvUniversalINS1_16ConvProblemShapeILNS1_8OperatorE1ELi3EEENS1_10collective14CollectiveConvINS1_47MainloopSm100TmaUmmaWarpSpecializedImplicitGemmILS5_1ELi8ELi3ELi1ELi2EN4cute5tupleIJNSA_1CILi1EEESD_SD_EEEEENSB_IJNSC_ILi64EEENSC_ILi128EEENSB_IJNSC_ILi32EEEEEEEEENS_10tfloat32_tESL_NSA_8TiledMMAINSA_8MMA_AtomIJNSA_17SM100_MMA_TF32_SSISL_SL_fLi64ELi128ELNSA_4UMMA5MajorE0ELSQ_1ELNSP_7ScaleInE0ELSR_0EEEEEENSA_6LayoutISE_NSB_IJNSC_ILi0EEESV_SV_EEEEENSB_IJNSA_10UnderscoreESY_SY_EEEEENS7_6detail27Sm100ImplicitGemmTileTraitsINSA_20SM90_TMA_LOAD_IM2COLENSA_14ComposedLayoutINSA_7SwizzleILi3ELi4ELi3EEENSA_18smem_ptr_flag_bitsILi32EEENSU_INSB_IJNSC_ILi8EEESI_EEENSB_IJSI_SD_EEEEEEEvEENS12_INSA_13SM90_TMA_LOADENS14_INS15_ILi2ELi5ELi2EEES18_NSU_INSB_IJSI_NSC_ILi4EEEEEENSB_IJSD_SI_EEEEEEEvEEEENS_8epilogue10collective18CollectiveEpilogueINS1O_23Sm100TmaWarpSpecializedILi4ELi2ELi16ELb1ELb0EEEJSK_NSB_IJNSU_ISG_SD_EENSU_ISI_SD_EEEEESL_NSB_IJNSB_IJllllEEESD_SV_EEESL_S1X_NS1O_6fusion15FusionCallbacksIS1S_NS1Y_17LinearCombinationISL_fSL_fLNS_15FloatRoundStyleE2EEESK_S1V_JEEENSA_5SM1004TMEM4LOAD26SM100_TMEM_LOAD_16dp128b8xES13_S1D_NSA_17SM75_U32x4_LDSM_NENSA_21SM90_TMA_STORE_IM2COLES1D_NSA_17SM90_U32x4_STSM_NENSA_39AutoVectorizingCopyWithAssumedAlignmentILi128EEEEEEvvEEEEvNT_6ParamsE --------------------------
	.section	.text._ZN7cutlass13device_kernelINS_4conv6kernel13ConvUniversalINS1_16ConvProblemShapeILNS1_8OperatorE1ELi3EEENS1_10collective14CollectiveConvINS1_47MainloopSm100TmaUmmaWarpSpecializedImplicitGemmILS5_1ELi8ELi3ELi1ELi2EN4cute5tupleIJNSA_1CILi1EEESD_SD_EEEEENSB_IJNSC_ILi64EEENSC_ILi128EEENSB_IJNSC_ILi32EEEEEEEEENS_10tfloat32_tESL_NSA_8TiledMMAINSA_8MMA_AtomIJNSA_17SM100_MMA_TF32_SSISL_SL_fLi64ELi128ELNSA_4UMMA5MajorE0ELSQ_1ELNSP_7ScaleInE0ELSR_0EEEEEENSA_6LayoutISE_NSB_IJNSC_ILi0EEESV_SV_EEEEENSB_IJNSA_10UnderscoreESY_SY_EEEEENS7_6detail27Sm100ImplicitGemmTileTraitsINSA_20SM90_TMA_LOAD_IM2COLENSA_14ComposedLayoutINSA_7SwizzleILi3ELi4ELi3EEENSA_18smem_ptr_flag_bitsILi32EEENSU_INSB_IJNSC_ILi8EEESI_EEENSB_IJSI_SD_EEEEEEEvEENS12_INSA_13SM90_TMA_LOADENS14_INS15_ILi2ELi5ELi2EEES18_NSU_INSB_IJSI_NSC_ILi4EEEEEENSB_IJSD_SI_EEEEEEEvEEEENS_8epilogue10collective18CollectiveEpilogueINS1O_23Sm100TmaWarpSpecializedILi4ELi2ELi16ELb1ELb0EEEJSK_NSB_IJNSU_ISG_SD_EENSU_ISI_SD_EEEEESL_NSB_IJNSB_IJllllEEESD_SV_EEESL_S1X_NS1O_6fusion15FusionCallbacksIS1S_NS1Y_17LinearCombinationISL_fSL_fLNS_15FloatRoundStyleE2EEESK_S1V_JEEENSA_5SM1004TMEM4LOAD26SM100_TMEM_LOAD_16dp128b8xES13_S1D_NSA_17SM75_U32x4_LDSM_NENSA_21SM90_TMA_STORE_IM2COLES1D_NSA_17SM90_U32x4_STSM_NENSA_39AutoVectorizingCopyWithAssumedAlignmentILi128EEEEEEvvEEEEvNT_6ParamsE,"ax",@progbits
	.align	128
.text._ZN7cutlass13device_kernelINS_4conv6kernel13ConvUniversalINS1_16ConvProblemShapeILNS1_8OperatorE1ELi3EEENS1_10collective14CollectiveConvINS1_47MainloopSm100TmaUmmaWarpSpecializedImplicitGemmILS5_1ELi8ELi3ELi1ELi2EN4cute5tupleIJNSA_1CILi1EEESD_SD_EEEEENSB_IJNSC_ILi64EEENSC_ILi128EEENSB_IJNSC_ILi32EEEEEEEEENS_10tfloat32_tESL_NSA_8TiledMMAINSA_8MMA_AtomIJNSA_17SM100_MMA_TF32_SSISL_SL_fLi64ELi128ELNSA_4UMMA5MajorE0ELSQ_1ELNSP_7ScaleInE0ELSR_0EEEEEENSA_6LayoutISE_NSB_IJNSC_ILi0EEESV_SV_EEEEENSB_IJNSA_10UnderscoreESY_SY_EEEEENS7_6detail27Sm100ImplicitGemmTileTraitsINSA_20SM90_TMA_LOAD_IM2COLENSA_14ComposedLayoutINSA_7SwizzleILi3ELi4ELi3EEENSA_18smem_ptr_flag_bitsILi32EEENSU_INSB_IJNSC_ILi8EEESI_EEENSB_IJSI_SD_EEEEEEEvEENS12_INSA_13SM90_TMA_LOADENS14_INS15_ILi2ELi5ELi2EEES18_NSU_INSB_IJSI_NSC_ILi4EEEEEENSB_IJSD_SI_EEEEEEEvEEEENS_8epilogue10collective18CollectiveEpilogueINS1O_23Sm100TmaWarpSpecializedILi4ELi2ELi16ELb1ELb0EEEJSK_NSB_IJNSU_ISG_SD_EENSU_ISI_SD_EEEEESL_NSB_IJNSB_IJllllEEESD_SV_EEESL_S1X_NS1O_6fusion15FusionCallbacksIS1S_NS1Y_17LinearCombinationISL_fSL_fLNS_15FloatRoundStyleE2EEESK_S1V_JEEENSA_5SM1004TMEM4LOAD26SM100_TMEM_LOAD_16dp128b8xES13_S1D_NSA_17SM75_U32x4_LDSM_NENSA_21SM90_TMA_STORE_IM2COLES1D_NSA_17SM90_U32x4_STSM_NENSA_39AutoVectorizingCopyWithAssumedAlignmentILi128EEEEEEvvEEEEvNT_6ParamsE:
        .type           _ZN7cutlass13device_kernelINS_4conv6kernel13ConvUniversalINS1_16ConvProblemShapeILNS1_8OperatorE1ELi3EEENS1_10collective14CollectiveConvINS1_47MainloopSm100TmaUmmaWarpSpecializedImplicitGemmILS5_1ELi8ELi3ELi1ELi2EN4cute5tupleIJNSA_1CILi1EEESD_SD_EEEEENSB_IJNSC_ILi64EEENSC_ILi128EEENSB_IJNSC_ILi32EEEEEEEEENS_10tfloat32_tESL_NSA_8TiledMMAINSA_8MMA_AtomIJNSA_17SM100_MMA_TF32_SSISL_SL_fLi64ELi128ELNSA_4UMMA5MajorE0ELSQ_1ELNSP_7ScaleInE0ELSR_0EEEEEENSA_6LayoutISE_NSB_IJNSC_ILi0EEESV_SV_EEEEENSB_IJNSA_10UnderscoreESY_SY_EEEEENS7_6detail27Sm100ImplicitGemmTileTraitsINSA_20SM90_TMA_LOAD_IM2COLENSA_14ComposedLayoutINSA_7SwizzleILi3ELi4ELi3EEENSA_18smem_ptr_flag_bitsILi32EEENSU_INSB_IJNSC_ILi8EEESI_EEENSB_IJSI_SD_EEEEEEEvEENS12_INSA_13SM90_TMA_LOADENS14_INS15_ILi2ELi5ELi2EEES18_NSU_INSB_IJSI_NSC_ILi4EEEEEENSB_IJSD_SI_EEEEEEEvEEEENS_8epilogue10collective18CollectiveEpilogueINS1O_23Sm100TmaWarpSpecializedILi4ELi2ELi16ELb1ELb0EEEJSK_NSB_IJNSU_ISG_SD_EENSU_ISI_SD_EEEEESL_NSB_IJNSB_IJllllEEESD_SV_EEESL_S1X_NS1O_6fusion15FusionCallbacksIS1S_NS1Y_17LinearCombinationISL_fSL_fLNS_15FloatRoundStyleE2EEESK_S1V_JEEENSA_5SM1004TMEM4LOAD26SM100_TMEM_LOAD_16dp128b8xES13_S1D_NSA_17SM75_U32x4_LDSM_NENSA_21SM90_TMA_STORE_IM2COLES1D_NSA_17SM90_U32x4_STSM_NENSA_39AutoVectorizingCopyWithAssumedAlignmentILi128EEEEEEvvEEEEvNT_6ParamsE,@function
        .size           _ZN7cutlass13device_kernelINS_4conv6kernel13ConvUniversalINS1_16ConvProblemShapeILNS1_8OperatorE1ELi3EEENS1_10collective14CollectiveConvINS1_47MainloopSm100TmaUmmaWarpSpecializedImplicitGemmILS5_1ELi8ELi3ELi1ELi2EN4cute5tupleIJNSA_1CILi1EEESD_SD_EEEEENSB_IJNSC_ILi64EEENSC_ILi128EEENSB_IJNSC_ILi32EEEEEEEEENS_10tfloat32_tESL_NSA_8TiledMMAINSA_8MMA_AtomIJNSA_17SM100_MMA_TF32_SSISL_SL_fLi64ELi128ELNSA_4UMMA5MajorE0ELSQ_1ELNSP_7ScaleInE0ELSR_0EEEEEENSA_6LayoutISE_NSB_IJNSC_ILi0EEESV_SV_EEEEENSB_IJNSA_10UnderscoreESY_SY_EEEEENS7_6detail27Sm100ImplicitGemmTileTraitsINSA_20SM90_TMA_LOAD_IM2COLENSA_14ComposedLayoutINSA_7SwizzleILi3ELi4ELi3EEENSA_18smem_ptr_flag_bitsILi32EEENSU_INSB_IJNSC_ILi8EEESI_EEENSB_IJSI_SD_EEEEEEEvEENS12_INSA_13SM90_TMA_LOADENS14_INS15_ILi2ELi5ELi2EEES18_NSU_INSB_IJSI_NSC_ILi4EEEEEENSB_IJSD_SI_EEEEEEEvEEEENS_8epilogue10collective18CollectiveEpilogueINS1O_23Sm100TmaWarpSpecializedILi4ELi2ELi16ELb1ELb0EEEJSK_NSB_IJNSU_ISG_SD_EENSU_ISI_SD_EEEEESL_NSB_IJNSB_IJllllEEESD_SV_EEESL_S1X_NS1O_6fusion15FusionCallbacksIS1S_NS1Y_17LinearCombinationISL_fSL_fLNS_15FloatRoundStyleE2EEESK_S1V_JEEENSA_5SM1004TMEM4LOAD26SM100_TMEM_LOAD_16dp128b8xES13_S1D_NSA_17SM75_U32x4_LDSM_NENSA_21SM90_TMA_STORE_IM2COLES1D_NSA_17SM90_U32x4_STSM_NENSA_39AutoVectorizingCopyWithAssumedAlignmentILi128EEEEEEvvEEEEvNT_6ParamsE,(.L_x_178 - _ZN7cutlass13device_kernelINS_4conv6kernel13ConvUniversalINS1_16ConvProblemShapeILNS1_8OperatorE1ELi3EEENS1_10collective14CollectiveConvINS1_47MainloopSm100TmaUmmaWarpSpecializedImplicitGemmILS5_1ELi8ELi3ELi1ELi2EN4cute5tupleIJNSA_1CILi1EEESD_SD_EEEEENSB_IJNSC_ILi64EEENSC_ILi128EEENSB_IJNSC_ILi32EEEEEEEEENS_10tfloat32_tESL_NSA_8TiledMMAINSA_8MMA_AtomIJNSA_17SM100_MMA_TF32_SSISL_SL_fLi64ELi128ELNSA_4UMMA5MajorE0ELSQ_1ELNSP_7ScaleInE0ELSR_0EEEEEENSA_6LayoutISE_NSB_IJNSC_ILi0EEESV_SV_EEEEENSB_IJNSA_10UnderscoreESY_SY_EEEEENS7_6detail27Sm100ImplicitGemmTileTraitsINSA_20SM90_TMA_LOAD_IM2COLENSA_14ComposedLayoutINSA_7SwizzleILi3ELi4ELi3EEENSA_18smem_ptr_flag_bitsILi32EEENSU_INSB_IJNSC_ILi8EEESI_EEENSB_IJSI_SD_EEEEEEEvEENS12_INSA_13SM90_TMA_LOADENS14_INS15_ILi2ELi5ELi2EEES18_NSU_INSB_IJSI_NSC_ILi4EEEEEENSB_IJSD_SI_EEEEEEEvEEEENS_8epilogue10collective18CollectiveEpilogueINS1O_23Sm100TmaWarpSpecializedILi4ELi2ELi16ELb1ELb0EEEJSK_NSB_IJNSU_ISG_SD_EENSU_ISI_SD_EEEEESL_NSB_IJNSB_IJllllEEESD_SV_EEESL_S1X_NS1O_6fusion15FusionCallbacksIS1S_NS1Y_17LinearCombinationISL_fSL_fLNS_15FloatRoundStyleE2EEESK_S1V_JEEENSA_5SM1004TMEM4LOAD26SM100_TMEM_LOAD_16dp128b8xES13_S1D_NSA_17SM75_U32x4_LDSM_NENSA_21SM90_TMA_STORE_IM2COLES1D_NSA_17SM90_U32x4_STSM_NENSA_39AutoVectorizingCopyWithAssumedAlignmentILi128EEEEEEvvEEEEvNT_6ParamsE)
        .other          _ZN7cutlass13device_kernelINS_4conv6kernel13ConvUniversalINS1_16ConvProblemShapeILNS1_8OperatorE1ELi3EEENS1_10collective14CollectiveConvINS1_47MainloopSm100TmaUmmaWarpSpecializedImplicitGemmILS5_1ELi8ELi3ELi1ELi2EN4cute5tupleIJNSA_1CILi1EEESD_SD_EEEEENSB_IJNSC_ILi64EEENSC_ILi128EEENSB_IJNSC_ILi32EEEEEEEEENS_10tfloat32_tESL_NSA_8TiledMMAINSA_8MMA_AtomIJNSA_17SM100_MMA_TF32_SSISL_SL_fLi64ELi128ELNSA_4UMMA5MajorE0ELSQ_1ELNSP_7ScaleInE0ELSR_0EEEEEENSA_6LayoutISE_NSB_IJNSC_ILi0EEESV_SV_EEEEENSB_IJNSA_10UnderscoreESY_SY_EEEEENS7_6detail27Sm100ImplicitGemmTileTraitsINSA_20SM90_TMA_LOAD_IM2COLENSA_14ComposedLayoutINSA_7SwizzleILi3ELi4ELi3EEENSA_18smem_ptr_flag_bitsILi32EEENSU_INSB_IJNSC_ILi8EEESI_EEENSB_IJSI_SD_EEEEEEEvEENS12_INSA_13SM90_TMA_LOADENS14_INS15_ILi2ELi5ELi2EEES18_NSU_INSB_IJSI_NSC_ILi4EEEEEENSB_IJSD_SI_EEEEEEEvEEEENS_8epilogue10collective18CollectiveEpilogueINS1O_23Sm100TmaWarpSpecializedILi4ELi2ELi16ELb1ELb0EEEJSK_NSB_IJNSU_ISG_SD_EENSU_ISI_SD_EEEEESL_NSB_IJNSB_IJllllEEESD_SV_EEESL_S1X_NS1O_6fusion15FusionCallbacksIS1S_NS1Y_17LinearCombinationISL_fSL_fLNS_15FloatRoundStyleE2EEESK_S1V_JEEENSA_5SM1004TMEM4LOAD26SM100_TMEM_LOAD_16dp128b8xES13_S1D_NSA_17SM75_U32x4_LDSM_NENSA_21SM90_TMA_STORE_IM2COLES1D_NSA_17SM90_U32x4_STSM_NENSA_39AutoVectorizingCopyWithAssumedAlignmentILi128EEEEEEvvEEEEvNT_6ParamsE,@"STO_CUDA_ENTRY STV_DEFAULT"
_ZN7cutlass13device_kernelINS_4conv6kernel13ConvUniversalINS1_16ConvProblemShapeILNS1_8OperatorE1ELi3EEENS1_10collective14CollectiveConvINS1_47MainloopSm100TmaUmmaWarpSpecializedImplicitGemmILS5_1ELi8ELi3ELi1ELi2EN4cute5tupleIJNSA_1CILi1EEESD_SD_EEEEENSB_IJNSC_ILi64EEENSC_ILi128EEENSB_IJNSC_ILi32EEEEEEEEENS_10tfloat32_tESL_NSA_8TiledMMAINSA_8MMA_AtomIJNSA_17SM100_MMA_TF32_SSISL_SL_fLi64ELi128ELNSA_4UMMA5MajorE0ELSQ_1ELNSP_7ScaleInE0ELSR_0EEEEEENSA_6LayoutISE_NSB_IJNSC_ILi0EEESV_SV_EEEEENSB_IJNSA_10UnderscoreESY_SY_EEEEENS7_6detail27Sm100ImplicitGemmTileTraitsINSA_20SM90_TMA_LOAD_IM2COLENSA_14ComposedLayoutINSA_7SwizzleILi3ELi4ELi3EEENSA_18smem_ptr_flag_bitsILi32EEENSU_INSB_IJNSC_ILi8EEESI_EEENSB_IJSI_SD_EEEEEEEvEENS12_INSA_13SM90_TMA_LOADENS14_INS15_ILi2ELi5ELi2EEES18_NSU_INSB_IJSI_NSC_ILi4EEEEEENSB_IJSD_SI_EEEEEEEvEEEENS_8epilogue10collective18CollectiveEpilogueINS1O_23Sm100TmaWarpSpecializedILi4ELi2ELi16ELb1ELb0EEEJSK_NSB_IJNSU_ISG_SD_EENSU_ISI_SD_EEEEESL_NSB_IJNSB_IJllllEEESD_SV_EEESL_S1X_NS1O_6fusion15FusionCallbacksIS1S_NS1Y_17LinearCombinationISL_fSL_fLNS_15FloatRoundStyleE2EEESK_S1V_JEEENSA_5SM1004TMEM4LOAD26SM100_TMEM_LOAD_16dp128b8xES13_S1D_NSA_17SM75_U32x4_LDSM_NENSA_21SM90_TMA_STORE_IM2COLES1D_NSA_17SM90_U32x4_STSM_NENSA_39AutoVectorizingCopyWithAssumedAlignmentILi128EEEEEEvvEEEEvNT_6ParamsE:
[----:B------:R-:W1:Y:S01]  /*0000*/  LDC R1, c[0x0][0x37c] ;  /* 0x0000df00ff017b82 */ /* 0x000e620000000800 */
[----:B------:R-:W2:Y:S01]  /*0010*/  S2R R62, SR_TID.X ;  /* 0x00000000003e7919 */ /* 0x000ea20000002100 */
[----:B------:R-:W3:Y:S01]  /*0020*/  LDCU.64 UR8, c[0x0][0x990] ;  /* 0x00013200ff0877ac */ /* 0x000ee20008000a00 */
[----:B-1----:R-:W-:Y:S01]  /*0030*/  VIADD R1, R1, 0xfffffff8 ;  /* 0xfffffff801017836 */ /* 0x002fe20000000000 */
[----:B------:R-:W-:Y:S02]  /*0040*/  PRMT R63, RZ, 0x7610, R63 ;  /* 0x00007610ff3f7816 */ /* 0x000fe4000000003f */
[----:B------:R-:W-:Y:S01]  /*0050*/  ELECT P3, URZ, PT ;  /* 0x0000000000ff782f */ /* 0x000fe20003860000 */
[----:B---3--:R-:W-:-:S04]  /*0060*/  UISETP.NE.U32.AND UP0, UPT, UR8, URZ, UPT ;  /* 0x000000ff0800728c */ /* 0x008fc8000bf05070 */
[----:B------:R-:W-:Y:S01]  /*0070*/  UISETP.NE.AND.EX UP0, UPT, UR9, URZ, UPT, UP0 ;  /* 0x000000ff0900728c */ /* 0x000fe2000bf05300 */
[----:B--2---:R-:W-:-:S05]  /*0080*/  SHF.R.U32.HI R64, RZ, 0x5, R62 ;  /* 0x00000005ff407819 */ /* 0x004fca000001163e */
[----:B------:R-:W1:Y:S02]  /*0090*/  SHFL.IDX PT, R0, R64, RZ, 0x1f ;  /* 0x00001fff40007589 */ /* 0x000e6400000e0000 */
[----:B-1----:R-:W-:Y:S01]  /*00a0*/  R2UR UR18, R0 ;  /* 0x00000000001272ca */ /* 0x002fe200000e0000 */
[----:B------:R-:W-:-:S14]  /*00b0*/  BRA.U UP0, `(.L_x_0) ;  /* 0x0000000100307547 */ /* 0x000fdc000b800000 */
[----:B------:R-:W1:Y:S02]  /*00c0*/  LDCU.64 UR4, c[0x0][0x988] ;  /* 0x00013100ff0477ac */ /* 0x000e640008000a00 */
[----:B-1----:R-:W-:-:S04]  /*00d0*/  UISETP.NE.U32.AND UP0, UPT, UR4, URZ, UPT ;  /* 0x000000ff0400728c */ /* 0x002fc8000bf05070 */
[----:B------:R-:W-:-:S09]  /*00e0*/  UISETP.NE.AND.EX UP0, UPT, UR5, URZ, UPT, UP0 ;  /* 0x000000ff0500728c */ /* 0x000fd2000bf05300 */
[----:B------:R-:W-:Y:S05]  /*00f0*/  BRA.U !UP0, `(.L_x_1) ;  /* 0x0000000108147547 */ /* 0x000fea000b800000 */
[----:B------:R-:W1:Y:S01]  /*0100*/  LDC.64 R2, c[0x0][0x988] ;  /* 0x00026200ff027b82 */ /* 0x000e620000000a00 */
[----:B------:R-:W1:Y:S02]  /*0110*/  LDCU.64 UR4, c[0x0][0x358] ;  /* 0x00006b00ff0477ac */ /* 0x000e640008000a00 */
[----:B-1----:R1:W5:Y:S01]  /*0120*/  LDG.E R27, desc[UR4][R2.64] ;  /* 0x00000004021b7981 */ /* 0x002362000c1e1900 */
[----:B------:R-:W-:Y:S01]  /*0130*/  HFMA2 R63, -RZ, RZ, 0, 5.9604644775390625e-08 ;  /* 0x00000001ff3f7431 */ /* 0x000fe200000001ff */
[----:B------:R-:W-:Y:S05]  /*0140*/  BRA `(.L_x_0) ;  /* 0x00000000000c7947 */ /* 0x000fea0003800000 */
.L_x_1:
[----:B------:R-:W1:Y:S01]  /*0150*/  LDCU UR4, c[0x0][0x980] ;  /* 0x00013000ff0477ac */ /* 0x000e620008000800 */
[----:B------:R-:W-:Y:S01]  /*0160*/  HFMA2 R63, -RZ, RZ, 0, 5.9604644775390625e-08 ;  /* 0x00000001ff3f7431 */ /* 0x000fe200000001ff */
[----:B-1----:R-:W-:-:S07]  /*0170*/  MOV R27, UR4 ;  /* 0x00000004001b7c02 */ /* 0x002fce0008000f00 */
.L_x_0:
[----:B------:R-:W2:Y:S02]  /*0180*/  LDCU.64 UR4, c[0x0][0x9b0] ;  /* 0x00013600ff0477ac */ /* 0x000ea40008000a00 */
[----:B--2---:R-:W-:-:S04]  /*0190*/  UISETP.NE.U32.AND UP0, UPT, UR4, URZ, UPT ;  /* 0x000000ff0400728c */ /* 0x004fc8000bf05070 */
[----:B------:R-:W-:-:S09]  /*01a0*/  UISETP.NE.AND.EX UP0, UPT, UR5, URZ, UPT, UP0 ;  /* 0x000000ff0500728c */ /* 0x000fd2000bf05300 */
[----:B------:R-:W-:Y:S05]  /*01b0*/  BRA.U UP0, `(.L_x_2) ;  /* 0x0000000100287547 */ /* 0x000fea000b800000 */
[----:B------:R-:W2:Y:S02]  /*01c0*/  LDCU.64 UR4, c[0x0][0x9a8] ;  /* 0x00013500ff0477ac */ /* 0x000ea40008000a00 */
[----:B--2---:R-:W-:-:S04]  /*01d0*/  UISETP.NE.U32.AND UP0, UPT, UR4, URZ, UPT ;  /* 0x000000ff0400728c */ /* 0x004fc8000bf05070 */
[----:B------:R-:W-:-:S09]  /*01e0*/  UISETP.NE.AND.EX UP0, UPT, UR5, URZ, UPT, UP0 ;  /* 0x000000ff0500728c */ /* 0x000fd2000bf05300 */
[----:B------:R-:W-:Y:S05]  /*01f0*/  BRA.U !UP0, `(.L_x_3) ;  /* 0x0000000108107547 */ /* 0x000fea000b800000 */
[----:B------:R-:W2:Y:S01]  /*0200*/  LDC.64 R24, c[0x0][0x9a8] ;  /* 0x00026a00ff187b82 */ /* 0x000ea20000000a00 */
[----:B------:R-:W2:Y:S02]  /*0210*/  LDCU.64 UR4, c[0x0][0x358] ;  /* 0x00006b00ff0477ac */ /* 0x000ea40008000a00 */
[----:B--2---:R2:W5:Y:S01]  /*0220*/  LDG.E R24, desc[UR4][R24.64] ;  /* 0x0000000418187981 */ /* 0x004562000c1e1900 */
[----:B------:R-:W-:Y:S05]  /*0230*/  BRA `(.L_x_2) ;  /* 0x0000000000087947 */ /* 0x000fea0003800000 */
.L_x_3:
[----:B------:R-:W2:Y:S02]  /*0240*/  LDCU UR4, c[0x0][0x9a0] ;  /* 0x00013400ff0477ac */ /* 0x000ea40008000800 */
[----:B--2---:R-:W-:Y:S02]  /*0250*/  MOV R24, UR4 ;  /* 0x0000000400187c02 */ /* 0x004fe40008000f00 */
.L_x_2:
[----:B------:R-:W-:Y:S01]  /*0260*/  IMAD.U32 R0, RZ, RZ, UR18 ;  /* 0x00000012ff007e24 */ /* 0x000fe2000f8e00ff */
[----:B------:R-:W-:Y:S04]  /*0270*/  BSSY.RECONVERGENT B0, `(.L_x_4) ;  /* 0x000000c000007945 */ /* 0x000fe80003800200 */
[C---:B------:R-:W-:Y:S02]  /*0280*/  ISETP.NE.OR P1, PT, R0.reuse, 0x1, !P3 ;  /* 0x000000010000780c */ /* 0x040fe40005f25670 */
[----:B------:R-:W-:-:S11]  /*0290*/  ISETP.NE.OR P0, PT, R0, 0x3, !P3 ;  /* 0x000000030000780c */ /* 0x000fd60005f05670 */
[----:B------:R-:W-:Y:S05]  /*02a0*/  @P1 BRA `(.L_x_5) ;  /* 0x0000000000201947 */ /* 0x000fea0003800000 */
[----:B------:R-:W3:Y:S02]  /*02b0*/  LDCU.64 UR4, c[0x0][0x348] ;  /* 0x00006900ff0477ac */ /* 0x000ee40008000a00 */
[----:B---3--:R-:W-:Y:S02]  /*02c0*/  UIADD3 UR6, UP1, UPT, UR4, 0x80, URZ ;  /* 0x0000008004067890 */ /* 0x008fe4000ff3e0ff */
[----:B------:R-:W-:Y:S02]  /*02d0*/  UIADD3 UR4, UP0, UPT, UR4, 0x200, URZ ;  /* 0x0000020004047890 */ /* 0x000fe4000ff1e0ff */
[----:B------:R-:W-:Y:S02]  /*02e0*/  UIADD3.X UR7, UPT, UPT, URZ, UR5, URZ, UP1, !UPT ;  /* 0x00000005ff077290 */ /* 0x000fe40008ffe4ff */
[----:B------:R-:W-:-:S07]  /*02f0*/  UIADD3.X UR5, UPT, UPT, URZ, UR5, URZ, UP0, !UPT ;  /* 0x00000005ff057290 */ /* 0x000fce00087fe4ff */
[----:B------:R3:W-:Y:S02]  /*0300*/  UTMACCTL.PF [UR6] ;  /* 0x00000000060079b9 */ /* 0x0007e40008040000 */
[----:B------:R3:W-:Y:S02]  /*0310*/  UTMACCTL.PF [UR4] ;  /* 0x00000000040079b9 */ /* 0x0007e40008040000 */
[----:B---3--:R-:W-:Y:S01]  /*0320*/  NOP ;  /* 0x0000000000007918 */ /* 0x008fe20000000000 */
.L_x_5:
[----:B------:R-:W-:Y:S05]  /*0330*/  BSYNC.RECONVERGENT B0 ;  /* 0x0000000000007941 */ /* 0x000fea0003800200 */
.L_x_4:
[----:B------:R-:W-:Y:S04]  /*0340*/  BSSY.RECONVERGENT B0, `(.L_x_6) ;  /* 0x000000a000007945 */ /* 0x000fe80003800200 */
        /* <DEDUP_REMOVED lines=9> */
.L_x_7:
[----:B------:R-:W-:Y:S05]  /*03e0*/  BSYNC.RECONVERGENT B0 ;  /* 0x0000000000007941 */ /* 0x000fea0003800200 */
.L_x_6:
[----:B------:R-:W3:Y:S01]  /*03f0*/  LDCU.64 UR4, c[0x0][0x988] ;  /* 0x00013100ff0477ac */ /* 0x000ee20008000a00 */
[----:B------:R-:W-:Y:S02]  /*0400*/  UISETP.EQ.U32.AND UP2, UPT, UR8, URZ, UPT ;  /* 0x000000ff0800728c */ /* 0x000fe4000bf42070 */
[----:B------:R-:W-:Y:S02]  /*0410*/  UPLOP3.LUT UP3, UPT, UPT, UPT, UPT, 0x80, 0x8 ;  /* 0x000000000008789c */ /* 0x000fe40003f6f070 */
[----:B---3--:R-:W-:-:S04]  /*0420*/  UISETP.NE.U32.AND UP0, UPT, UR4, URZ, UPT ;  /* 0x000000ff0400728c */ /* 0x008fc8000bf05070 */
[----:B------:R-:W-:-:S04]  /*0430*/  UISETP.NE.AND.EX UP1, UPT, UR5, URZ, UPT, UP0 ;  /* 0x000000ff0500728c */ /* 0x000fc8000bf25300 */
[----:B------:R-:W-:-:S04]  /*0440*/  UISETP.EQ.OR.EX UP4, UPT, UR9, URZ, !UP1, UP2 ;  /* 0x000000ff0900728c */ /* 0x000fc8000cf82720 */
[----:B------:R-:W-:-:S05]  /*0450*/  UP2UR UR63, UPR, URZ, 0x10 ;  /* 0x00000010ff3f7883 */ /* 0x000fca0008000000 */
[----:B------:R-:W-:Y:S07]  /*0460*/  BRA.U !UP4, `(.L_x_8) ;  /* 0x000000010c207547 */ /* 0x000fee000b800000 */
[----:B------:R-:W-:Y:S01]  /*0470*/  UISETP.NE.U32.AND UP2, UPT, UR8, URZ, UPT ;  /* 0x000000ff0800728c */ /* 0x000fe2000bf45070 */
[----:B-----5:R-:W-:Y:S01]  /*0480*/  FSETP.NEU.AND P0, PT, R27, RZ, PT ;  /* 0x000000ff1b00720b */ /* 0x020fe20003f0d000 */
[----:B------:R-:W-:Y:S02]  /*0490*/  USEL UR4, URZ, 0xffffffff, UP1 ;  /* 0xffffffffff047887 */ /* 0x000fe40008800000 */
[----:B------:R-:W-:-:S10]  /*04a0*/  UISETP.NE.AND.EX UP2, UPT, UR9, URZ, UPT, UP2 ;  /* 0x000000ff0900728c */ /* 0x000fd4000bf45320 */
[----:B------:R-:W-:Y:S01]  /*04b0*/  VOTEU.ANY UP0, P0 ;  /* 0x0000000000ff7886 */ /* 0x000fe20000000100 */
[----:B------:R-:W-:-:S04]  /*04c0*/  @!UP2 USEL UR4, URZ, 0xffffffff, UP0 ;  /* 0xffffffffff04a887 */ /* 0x000fc80008000000 */
[----:B------:R-:W-:-:S04]  /*04d0*/  ULOP3.LUT UR4, UR4, 0x1, URZ, 0xc0, !UPT ;  /* 0x0000000104047892 */ /* 0x000fc8000f8ec0ff */
[----:B------:R-:W-:-:S11]  /*04e0*/  UISETP.NE.U32.AND UP3, UPT, UR4, 0x1, UPT ;  /* 0x000000010400788c */ /* 0x000fd6000bf65070 */
.L_x_8:
[----:B-1----:R-:W1:Y:S01]  /*04f0*/  SHFL.IDX PT, R2, R64, RZ, 0x1f ;  /* 0x00001fff40027589 */ /* 0x002e6200000e0000 */
[----:B------:R-:W-:-:S04]  /*0500*/  UISETP.NE.AND UP0, UPT, UR18, 0x2, UPT ;  /* 0x000000021200788c */ /* 0x000fc8000bf05270 */
[----:B------:R-:W-:Y:S01]  /*0510*/  USEL UR55, URZ, 0x1, UP0 ;  /* 0x00000001ff377887 */ /* 0x000fe20008000000 */
[----:B-1----:R-:W-:-:S13]  /*0520*/  ISETP.NE.AND P0, PT, R2, RZ, PT ;  /* 0x000000ff0200720c */ /* 0x002fda0003f05270 */
[----:B------:R-:W-:Y:S05]  /*0530*/  @P0 BRA `(.L_x_9) ;  /* 0x0000000000680947 */ /* 0x000fea0003800000 */
[----:B------:R-:W1:Y:S01]  /*0540*/  S2UR UR4, SR_CgaCtaId ;  /* 0x00000000000479c3 */ /* 0x000e620000008800 */
[----:B------:R-:W-:Y:S01]  /*0550*/  UMOV UR5, 0x400 ;  /* 0x0000040000057882 */ /* 0x000fe20000000000 */
[----:B------:R-:W-:Y:S01]  /*0560*/  UMOV UR6, 0x1 ;  /* 0x0000000100067882 */ /* 0x000fe20000000000 */
[----:B------:R-:W-:Y:S01]  /*0570*/  ELECT P0, URZ, PT ;  /* 0x0000000000ff782f */ /* 0x000fe20003800000 */
[----:B------:R-:W-:-:S04]  /*0580*/  UIADD3 UR6, UPT, UPT, -UR6, 0x100000, URZ ;  /* 0x0010000006067890 */ /* 0x000fc8000fffe1ff */
[----:B------:R-:W-:Y:S02]  /*0590*/  USHF.L.U32 UR7, UR6, 0xb, URZ ;  /* 0x0000000b06077899 */ /* 0x000fe400080006ff */
[----:B------:R-:W-:Y:S02]  /*05a0*/  USHF.L.U32 UR6, UR6, 0x1, URZ ;  /* 0x0000000106067899 */ /* 0x000fe400080006ff */
[----:B-1----:R-:W-:Y:S01]  /*05b0*/  ULEA UR4, UR4, UR5, 0x18 ;  /* 0x0000000504047291 */ /* 0x002fe2000f8ec0ff */
[----:B------:R-:W1:Y:S11]  /*05c0*/  FENCE.VIEW.ASYNC.S ;  /* 0x00000000000073c6 */ /* 0x000e760000000000 */
[----:B-1----:R1:W3:Y:S01]  /*05d0*/  SYNCS.EXCH.64 URZ, [UR4], UR6 ;  /* 0x0000000604ff75b2 */ /* 0x0022e20008000100 */
[----:B------:R1:W4:Y:S01]  /*05e0*/  SYNCS.EXCH.64 URZ, [UR4+0x40], UR6 ;  /* 0x0000400604ff75b2 */ /* 0x0003220008000100 */
[----:B------:R1:W1:Y:S01]  /*05f0*/  SYNCS.EXCH.64 URZ, [UR4+0x8], UR6 ;  /* 0x0000080604ff75b2 */ /* 0x0002620008000100 */
        /* <DEDUP_REMOVED lines=13> */
[----:B------:R-:W-:Y:S01]  /*06d0*/  NOP ;  /* 0x0000000000007918 */ /* 0x000fe20000000000 */
.L_x_9:
[----:B------:R-:W2:Y:S01]  /*06e0*/  SHFL.IDX PT, R2, R64, RZ, 0x1f ;  /* 0x00001fff40027589 */ /* 0x000ea200000e0000 */
[----:B------:R-:W-:Y:S01]  /*06f0*/  NOP ;  /* 0x0000000000007918 */ /* 0x000fe20000000000 */
[----:B--2---:R-:W-:-:S13]  /*0700*/  ISETP.NE.AND P0, PT, R2, 0x1, PT ;  /* 0x000000010200780c */ /* 0x004fda0003f05270 */
[----:B------:R-:W-:Y:S05]  /*0710*/  @P0 BRA `(.L_x_10) ;  /* 0x0000000000580947 */ /* 0x000fea0003800000 */
[----:B-1----:R-:W1:Y:S01]  /*0720*/  S2UR UR4, SR_CgaCtaId ;  /* 0x00000000000479c3 */ /* 0x002e620000008800 */
[----:B------:R-:W-:Y:S01]  /*0730*/  UMOV UR5, 0x400 ;  /* 0x0000040000057882 */ /* 0x000fe20000000000 */
[----:B------:R-:W-:Y:S01]  /*0740*/  UMOV UR8, 0x20 ;  /* 0x0000002000087882 */ /* 0x000fe20000000000 */
[----:B------:R-:W-:Y:S01]  /*0750*/  UMOV UR6, 0x80 ;  /* 0x0000008000067882 */ /* 0x000fe20000000000 */
[----:B------:R-:W-:-:S04]  /*0760*/  UIADD3 UR8, UPT, UPT, -UR8, 0x100000, URZ ;  /* 0x0010000008087890 */ /* 0x000fc8000fffe1ff */
[----:B------:R-:W-:Y:S02]  /*0770*/  USHF.L.U32 UR9, UR8, 0xb, URZ ;  /* 0x0000000b08097899 */ /* 0x000fe400080006ff */
[----:B------:R-:W-:Y:S02]  /*0780*/  USHF.L.U32 UR8, UR8, 0x1, URZ ;  /* 0x0000000108087899 */ /* 0x000fe400080006ff */
[----:B------:R-:W-:-:S04]  /*0790*/  UIADD3 UR6, UPT, UPT, -UR6, 0x100000, URZ ;  /* 0x0010000006067890 */ /* 0x000fc8000fffe1ff */
[----:B------:R-:W-:Y:S02]  /*07a0*/  USHF.L.U32 UR7, UR6, 0xb, URZ ;  /* 0x0000000b06077899 */ /* 0x000fe400080006ff */
[----:B------:R-:W-:Y:S01]  /*07b0*/  USHF.L.U32 UR6, UR6, 0x1, URZ ;  /* 0x0000000106067899 */ /* 0x000fe200080006ff */
[----:B------:R-:W-:Y:S01]  /*07c0*/  ELECT P0, URZ, PT ;  /* 0x0000000000ff782f */ /* 0x000fe20003800000 */
[----:B-1----:R-:W-:Y:S01]  /*07d0*/  ULEA UR4, UR4, UR5, 0x18 ;  /* 0x0000000504047291 */ /* 0x002fe2000f8ec0ff */
[----:B------:R-:W1:Y:S11]  /*07e0*/  FENCE.VIEW.ASYNC.S ;  /* 0x00000000000073c6 */ /* 0x000e760000000000 */
[----:B-1----:R2:W1:Y:S01]  /*07f0*/  SYNCS.EXCH.64 URZ, [UR4+0x80], UR8 ;  /* 0x0000800804ff75b2 */ /* 0x0024620008000100 */
[----:B------:R2:W1:Y:S01]  /*0800*/  SYNCS.EXCH.64 URZ, [UR4+0xa0], UR6 ;  /* 0x0000a00604ff75b2 */ /* 0x0004620008000100 */
[----:B------:R2:W1:Y:S01]  /*0810*/  SYNCS.EXCH.64 URZ, [UR4+0x88], UR8 ;  /* 0x0000880804ff75b2 */ /* 0x0004620008000100 */
[----:B------:R2:W1:Y:S01]  /*0820*/  SYNCS.EXCH.64 URZ, [UR4+0xa8], UR6 ;  /* 0x0000a80604ff75b2 */ /* 0x0004620008000100 */
[----:B------:R2:W1:Y:S01]  /*0830*/  SYNCS.EXCH.64 URZ, [UR4+0x90], UR8 ;  /* 0x0000900804ff75b2 */ /* 0x0004620008000100 */
[----:B------:R2:W1:Y:S01]  /*0840*/  SYNCS.EXCH.64 URZ, [UR4+0xb0], UR6 ;  /* 0x0000b00604ff75b2 */ /* 0x0004620008000100 */
[----:B------:R2:W1:Y:S01]  /*0850*/  SYNCS.EXCH.64 URZ, [UR4+0x98], UR8 ;  /* 0x0000980804ff75b2 */ /* 0x0004620008000100 */
[----:B------:R2:W1:Y:S02]  /*0860*/  SYNCS.EXCH.64 URZ, [UR4+0xb8], UR6 ;  /* 0x0000b80604ff75b2 */ /* 0x0004640008000100 */
[----:B--2---:R-:W-:Y:S01]  /*0870*/  NOP ;  /* 0x0000000000007918 */ /* 0x004fe20000000000 */
.L_x_10:
[----:B------:R-:W2:Y:S01]  /*0880*/  SHFL.IDX PT, R2, R64, RZ, 0x1f ;  /* 0x00001fff40027589 */ /* 0x000ea200000e0000 */
[----:B------:R-:W-:Y:S01]  /*0890*/  NOP ;  /* 0x0000000000007918 */ /* 0x000fe20000000000 */
[----:B--2---:R-:W-:-:S13]  /*08a0*/  ISETP.NE.AND P0, PT, R2, 0x3, PT ;  /* 0x000000030200780c */ /* 0x004fda0003f05270 */
[----:B------:R-:W-:Y:S05]  /*08b0*/  @P0 BRA `(.L_x_11) ;  /* 0x0000000000300947 */ /* 0x000fea0003800000 */
[----:B-1----:R-:W1:Y:S01]  /*08c0*/  S2UR UR6, SR_CgaCtaId ;  /* 0x00000000000679c3 */ /* 0x002e620000008800 */
[----:B------:R-:W-:Y:S01]  /*08d0*/  UMOV UR4, 0x400 ;  /* 0x0000040000047882 */ /* 0x000fe20000000000 */
[----:B------:R-:W-:Y:S01]  /*08e0*/  UMOV UR5, 0x20 ;  /* 0x0000002000057882 */ /* 0x000fe20000000000 */
[----:B------:R-:W-:Y:S01]  /*08f0*/  ELECT P0, URZ, PT ;  /* 0x0000000000ff782f */ /* 0x000fe20003800000 */
[----:B-1----:R-:W-:Y:S02]  /*0900*/  ULEA UR6, UR6, UR4, 0x18 ;  /* 0x0000000406067291 */ /* 0x002fe4000f8ec0ff */
[----:B------:R-:W-:-:S04]  /*0910*/  UIADD3 UR4, UPT, UPT, -UR5, 0x100000, URZ ;  /* 0x0010000005047890 */ /* 0x000fc8000fffe1ff */
[----:B------:R-:W-:Y:S02]  /*0920*/  USHF.L.U32 UR5, UR4, 0xb, URZ ;  /* 0x0000000b04057899 */ /* 0x000fe400080006ff */
[----:B------:R-:W-:Y:S01]  /*0930*/  USHF.L.U32 UR4, UR4, 0x1, URZ ;  /* 0x0000000104047899 */ /* 0x000fe200080006ff */
[----:B------:R-:W1:Y:S11]  /*0940*/  FENCE.VIEW.ASYNC.S ;  /* 0x00000000000073c6 */ /* 0x000e760000000000 */
[----:B-1----:R2:W1:Y:S01]  /*0950*/  SYNCS.EXCH.64 URZ, [UR6+0xc0], UR4 ;  /* 0x0000c00406ff75b2 */ /* 0x0024620008000100 */
[----:B------:R2:W1:Y:S02]  /*0960*/  SYNCS.EXCH.64 URZ, [UR6+0xc8], UR4 ;  /* 0x0000c80406ff75b2 */ /* 0x0004640008000100 */
[----:B--2---:R-:W-:Y:S01]  /*0970*/  NOP ;  /* 0x0000000000007918 */ /* 0x004fe20000000000 */
.L_x_11:
[----:B------:R-:W2:Y:S01]  /*0980*/  SHFL.IDX PT, R2, R64, RZ, 0x1f ;  /* 0x00001fff40027589 */ /* 0x000ea200000e0000 */
[----:B------:R-:W-:Y:S01]  /*0990*/  NOP ;  /* 0x0000000000007918 */ /* 0x000fe20000000000 */
[----:B--2---:R-:W-:-:S13]  /*09a0*/  ISETP.NE.AND P0, PT, R2, 0x4, PT ;  /* 0x000000040200780c */ /* 0x004fda0003f05270 */
[----:B------:R-:W-:Y:S05]  /*09b0*/  @P0 BRA `(.L_x_12) ;  /* 0x0000000000440947 */ /* 0x000fea0003800000 */
[----:B-1----:R-:W1:Y:S01]  /*09c0*/  S2UR UR6, SR_CgaCtaId ;  /* 0x00000000000679c3 */ /* 0x002e620000008800 */
[----:B------:R-:W-:Y:S01]  /*09d0*/  UMOV UR4, 0x100 ;  /* 0x0000010000047882 */ /* 0x000fe20000000000 */
[----:B------:R-:W-:Y:S01]  /*09e0*/  UMOV UR5, 0x400 ;  /* 0x0000040000057882 */ /* 0x000fe20000000000 */
[----:B------:R-:W-:Y:S01]  /*09f0*/  USEL UR4, UR4, 0xe0, UP3 ;  /* 0x000000e004047887 */ /* 0x000fe20009800000 */
[----:B------:R-:W-:Y:S01]  /*0a00*/  UMOV UR8, 0x1 ;  /* 0x0000000100087882 */ /* 0x000fe20000000000 */
[----:B------:R-:W-:Y:S01]  /*0a10*/  ELECT P0, URZ, PT ;  /* 0x0000000000ff782f */ /* 0x000fe20003800000 */
[----:B------:R-:W-:-:S04]  /*0a20*/  UIADD3 UR8, UPT, UPT, -UR8, 0x100000, URZ ;  /* 0x0010000008087890 */ /* 0x000fc8000fffe1ff */
[----:B------:R-:W-:Y:S02]  /*0a30*/  USHF.L.U32 UR9, UR8, 0xb, URZ ;  /* 0x0000000b08097899 */ /* 0x000fe400080006ff */
[----:B------:R-:W-:Y:S02]  /*0a40*/  USHF.L.U32 UR8, UR8, 0x1, URZ ;  /* 0x0000000108087899 */ /* 0x000fe400080006ff */
[----:B-1----:R-:W-:Y:S02]  /*0a50*/  ULEA UR6, UR6, UR5, 0x18 ;  /* 0x0000000506067291 */ /* 0x002fe4000f8ec0ff */
[----:B------:R-:W-:-:S04]  /*0a60*/  UIADD3 UR4, UPT, UPT, -UR4, 0x100000, URZ ;  /* 0x0010000004047890 */ /* 0x000fc8000fffe1ff */
[----:B------:R-:W-:Y:S02]  /*0a70*/  USHF.L.U32 UR5, UR4, 0xb, URZ ;  /* 0x0000000b04057899 */ /* 0x000fe400080006ff */
[----:B------:R-:W-:Y:S01]  /*0a80*/  USHF.L.U32 UR4, UR4, 0x1, URZ ;  /* 0x0000000104047899 */ /* 0x000fe200080006ff */
[----:B------:R-:W1:Y:S03]  /*0a90*/  FENCE.VIEW.ASYNC.S ;  /* 0x00000000000073c6 */ /* 0x000e660000000000 */
[----:B-1----:R2:W1:Y:S08]  /*0aa0*/  SYNCS.EXCH.64 URZ, [UR6+0xd0], UR8 ;  /* 0x0000d00806ff75b2 */ /* 0x0024700008000100 */
[----:B------:R2:W1:Y:S02]  /*0ab0*/  SYNCS.EXCH.64 URZ, [UR6+0xd8], UR4 ;  /* 0x0000d80406ff75b2 */ /* 0x0004640008000100 */
[----:B--2---:R-:W-:Y:S01]  /*0ac0*/  NOP ;  /* 0x0000000000007918 */ /* 0x004fe20000000000 */
.L_x_12:
[----:B------:R-:W2:Y:S01]  /*0ad0*/  SHFL.IDX PT, R2, R64, RZ, 0x1f ;  /* 0x00001fff40027589 */ /* 0x000ea200000e0000 */
[----:B------:R-:W1:Y:S01]  /*0ae0*/  S2UR UR51, SR_CTAID.X ;  /* 0x00000000003379c3 */ /* 0x000e620000002500 */
[----:B------:R-:W-:-:S07]  /*0af0*/  NOP ;  /* 0x0000000000007918 */ /* 0x000fce0000000000 */
[----:B------:R-:W1:Y:S01]  /*0b00*/  S2UR UR21, SR_CTAID.Y ;  /* 0x00000000001579c3 */ /* 0x000e620000002600 */
[----:B--2---:R-:W-:-:S13]  /*0b10*/  ISETP.NE.AND P0, PT, R2, 0x5, PT ;  /* 0x000000050200780c */ /* 0x004fda0003f05270 */
[----:B-1----:R-:W-:Y:S05]  /*0b20*/  @P0 BRA `(.L_x_13) ;  /* 0x0000000000480947 */ /* 0x002fea0003800000 */
[----:B------:R-:W1:Y:S01]  /*0b30*/  S2UR UR4, SR_CgaCtaId ;  /* 0x00000000000479c3 */ /* 0x000e620000008800 */
        /* <DEDUP_REMOVED lines=12> */
[----:B-1----:R1:W2:Y:S01]  /*0c00*/  SYNCS.EXCH.64 URZ, [UR4+0xe0], UR8 ;  /* 0x0000e00804ff75b2 */ /* 0x0022a20008000100 */
[----:B------:R1:W1:Y:S01]  /*0c10*/  SYNCS.EXCH.64 URZ, [UR4+0xf0], UR6 ;  /* 0x0000f00604ff75b2 */ /* 0x0002620008000100 */
[----:B------:R1:W1:Y:S01]  /*0c20*/  SYNCS.EXCH.64 URZ, [UR4+0xe8], UR8 ;  /* 0x0000e80804ff75b2 */ /* 0x0002620008000100 */
[----:B------:R1:W1:Y:S01]  /*0c30*/  SYNCS.EXCH.64 URZ, [UR4+0xf8], UR6 ;  /* 0x0000f80604ff75b2 */ /* 0x0002620008000100 */
[----:B------:R-:W-:Y:S01]  /*0c40*/  NOP ;  /* 0x0000000000007918 */ /* 0x000fe20000000000 */
.L_x_13:
[----:B------:R-:W-:-:S05]  /*0c50*/  CS2R.32 R57, SR_CgaSize ;  /* 0x0000000000397805 */ /* 0x000fca0000008a00 */
[----:B------:R-:W-:-:S05]  /*0c60*/  IMAD R57, R57, -0xa0, RZ ;  /* 0xffffff6039397824 */ /* 0x000fca00078e02ff */
[----:B------:R-:W-:-:S14]  /*0c70*/  R2UR UR5, R57 ;  /* 0x00000000390572ca */ /* 0x000fdc00000e0000 */
[----:B------:R-:W3:Y:S01]  /*0c80*/  LDCU UR5, c[0x0][UR5+0x2b0] ;  /* 0x00005600050577ac */ /* 0x000ee20008000800 */
[----:B------:R-:W-:Y:S02]  /*0c90*/  I2FP.F32.U32 R57, UR51 ;  /* 0x0000003300397c45 */ /* 0x000fe40008201000 */
[----:B------:R-:W-:-:S05]  /*0ca0*/  CS2R.32 R3, SR_CgaSize ;  /* 0x0000000000037805 */ /* 0x000fca0000008a00 */
[----:B------:R-:W-:-:S06]  /*0cb0*/  IMAD R3, R3, -0xa0, RZ ;  /* 0xffffff6003037824 */ /* 0x000fcc00078e02ff */
[----:B------:R-:W4:Y:S01]  /*0cc0*/  LDC R3, c[0x0][R3+0x2a0] ;  /* 0x0000a80003037b82 */ /* 0x000f220000000800 */
[----:B------:R-:W-:Y:S02]  /*0cd0*/  I2FP.F32.U32 R56, UR21 ;  /* 0x0000001500387c45 */ /* 0x000fe40008201000 */
[----:B------:R-:W-:-:S05]  /*0ce0*/  CS2R.32 R2, SR_CgaSize ;  /* 0x0000000000027805 */ /* 0x000fca0000008a00 */
[----:B------:R-:W-:-:S05]  /*0cf0*/  IMAD R2, R2, -0xa0, RZ ;  /* 0xffffff6002027824 */ /* 0x000fca00078e02ff */
[----:B-1----:R-:W-:-:S14]  /*0d00*/  R2UR UR4, R2 ;  /* 0x00000000020472ca */ /* 0x002fdc00000e0000 */
[----:B------:R-:W1:Y:S01]  /*0d10*/  LDCU UR4, c[0x0][UR4+0x2b4] ;  /* 0x00005680040477ac */ /* 0x000e620008000800 */
[----:B------:R-:W-:Y:S01]  /*0d20*/  NOP ;  /* 0x0000000000007918 */ /* 0x000fe20000000000 */
[----:B------:R-:W2:Y:S01]  /*0d30*/  LDCU UR19, c[0x0][0xc24] ;  /* 0x00018480ff1377ac */ /* 0x000ea20008000800 */
[----:B------:R-:W-:-:S05]  /*0d40*/  CS2R.32 R2, SR_CgaSize ;  /* 0x0000000000027805 */ /* 0x000fca0000008a00 */
[----:B------:R-:W-:-:S06]  /*0d50*/  IMAD R2, R2, -0xa0, RZ ;  /* 0xffffff6002027824 */ /* 0x000fcc00078e02ff */
[----:B------:R-:W4:Y:S01]  /*0d60*/  LDC R2, c[0x0][R2+0x2a4] ;  /* 0x0000a90002027b82 */ /* 0x000f220000000800 */
[----:B---3--:R-:W-:-:S07]  /*0d70*/  FMUL R57, R57, UR5 ;  /* 0x0000000539397c20 */ /* 0x008fce0008400000 */
[----:B------:R-:W3:Y:S01]  /*0d80*/  S2UR UR52, SR_CTAID.Z ;  /* 0x00000000003479c3 */ /* 0x000ee20000002700 */
[----:B-1----:R-:W-:Y:S01]  /*0d90*/  FMUL R56, R56, UR4 ;  /* 0x0000000438387c20 */ /* 0x002fe20008400000 */
[----:B------:R-:W1:Y:S01]  /*0da0*/  F2I.U32.TRUNC.NTZ R57, R57 ;  /* 0x0000003900397305 */ /* 0x000e62000020f000 */
[----:B--2---:R-:W-:-:S07]  /*0db0*/  UISETP.GE.AND UP0, UPT, UR19, 0x1, UPT ;  /* 0x000000011300788c */ /* 0x004fce000bf06270 */
[----:B------:R-:W2:Y:S01]  /*0dc0*/  F2I.U32.TRUNC.NTZ R56, R56 ;  /* 0x0000003800387305 */ /* 0x000ea2000020f000 */
[----:B-1----:R-:W-:-:S05]  /*0dd0*/  IADD3 R57, PT, PT, -R57, RZ, RZ ;  /* 0x000000ff39397210 */ /* 0x002fca0007ffe1ff */
[----:B----4-:R-:W-:Y:S01]  /*0de0*/  IMAD R57, R3, R57, UR51 ;  /* 0x0000003303397e24 */ /* 0x010fe2000f8e0239 */
[----:B--2---:R-:W-:-:S05]  /*0df0*/  IADD3 R56, PT, PT, -R56, RZ, RZ ;  /* 0x000000ff38387210 */ /* 0x004fca0007ffe1ff */
[----:B------:R-:W-:Y:S01]  /*0e00*/  IMAD R56, R2, R56, UR21 ;  /* 0x0000001502387e24 */ /* 0x000fe2000f8e0238 */
[----:B------:R-:W-:Y:S06]  /*0e10*/  BAR.SYNC.DEFER_BLOCKING 0x0 ;  /* 0x0000000000007b1d */ /* 0x000fec0000010000 */
[----:B---3--:R-:W-:Y:S05]  /*0e20*/  BRA.U !UP0, `(.L_x_14) ;  /* 0x0000000108d47547 */ /* 0x008fea000b800000 */
[----:B------:R-:W1:Y:S01]  /*0e30*/  LDCU.128 UR24, c[0x0][0xc10] ;  /* 0x00018200ff1877ac */ /* 0x000e620008000c00 */
[----:B------:R-:W2:Y:S01]  /*0e40*/  LDCU UR6, c[0x0][0x370] ;  /* 0x00006e00ff0677ac */ /* 0x000ea20008000800 */
[----:B------:R-:W3:Y:S01]  /*0e50*/  LDCU UR4, c[0x0][0x374] ;  /* 0x00006e80ff0477ac */ /* 0x000ee20008000800 */
[----:B------:R-:W4:Y:S01]  /*0e60*/  LDCU UR20, c[0x0][0xc0c] ;  /* 0x00018180ff1477ac */ /* 0x000f220008000800 */
[----:B------:R-:W4:Y:S01]  /*0e70*/  LDCU UR5, c[0x0][0xc20] ;  /* 0x00018400ff0577ac */ /* 0x000f220008000800 */
[----:B------:R-:W4:Y:S01]  /*0e80*/  LDCU.64 UR16, c[0x0][0xc28] ;  /* 0x00018500ff1077ac */ /* 0x000f220008000a00 */
[----:B-1----:R-:W-:Y:S02]  /*0e90*/  UISETP.NE.AND UP0, UPT, UR26, 0x1, UPT ;  /* 0x000000011a00788c */ /* 0x002fe4000bf05270 */
[----:B---3--:R-:W-:Y:S02]  /*0ea0*/  UIMAD.WIDE.U32 UR8, UR4, UR27, URZ ;  /* 0x0000001b040872a5 */ /* 0x008fe4000f8e00ff */
[----:B--2---:R-:W-:-:S02]  /*0eb0*/  UIMAD.WIDE.U32 UR10, UR6, UR24, URZ ;  /* 0x00000018060a72a5 */ /* 0x004fc4000f8e00ff */
[----:B----4-:R-:W-:Y:S02]  /*0ec0*/  UISETP.NE.AND UP2, UPT, UR20, 0x1, UPT ;  /* 0x000000011400788c */ /* 0x010fe4000bf45270 */
[----:B------:R-:W-:Y:S01]  /*0ed0*/  UISETP.NE.AND UP4, UPT, UR19, 0x1, UPT ;  /* 0x000000011300788c */ /* 0x000fe2000bf85270 */
[----:B------:R-:W-:Y:S02]  /*0ee0*/  UMOV UR8, UR9 ;  /* 0x0000000900087c82 */ /* 0x000fe40008000000 */
[----:B------:R-:W-:Y:S01]  /*0ef0*/  UMOV UR10, UR11 ;  /* 0x0000000b000a7c82 */ /* 0x000fe20008000000 */
[----:B------:R-:W-:Y:S02]  /*0f00*/  @UP0 USHF.R.U32.HI UR4, URZ, UR5, UR8 ;  /* 0x00000005ff040299 */ /* 0x000fe40008011608 */
[----:B------:R-:W-:Y:S02]  /*0f10*/  UIMAD.WIDE.U32 UR12, UR21, UR27, URZ ;  /* 0x0000001b150c72a5 */ /* 0x000fe4000f8e00ff */
[----:B------:R-:W-:-:S02]  /*0f20*/  UIMAD.WIDE.U32 UR8, UR4, UR16, URZ ;  /* 0x00000010040872a5 */ /* 0x000fc4000f8e00ff */
[----:B------:R-:W-:Y:S02]  /*0f30*/  @UP2 USHF.R.U32.HI UR6, URZ, UR25, UR10 ;  /* 0x00000019ff062299 */ /* 0x000fe4000801160a */
[----:B------:R-:W-:Y:S02]  /*0f40*/  UIMAD.WIDE.U32 UR14, UR51, UR24, URZ ;  /* 0x00000018330e72a5 */ /* 0x000fe4000f8e00ff */
[----:B------:R-:W-:Y:S01]  /*0f50*/  UIMAD.WIDE.U32 UR10, UR6, UR16, URZ ;  /* 0x00000010060a72a5 */ /* 0x000fe2000f8e00ff */
[----:B------:R-:W-:Y:S01]  /*0f60*/  UMOV UR12, UR13 ;  /* 0x0000000d000c7c82 */ /* 0x000fe20008000000 */
[----:B------:R-:W-:Y:S01]  /*0f70*/  UMOV UR8, UR9 ;  /* 0x0000000900087c82 */ /* 0x000fe20008000000 */
[----:B------:R-:W-:Y:S02]  /*0f80*/  USHF.R.U32.HI UR12, URZ, UR5, UR12 ;  /* 0x00000005ff0c7299 */ /* 0x000fe4000801160c */
[----:B------:R-:W-:Y:S01]  /*0f90*/  @UP4 USHF.R.U32.HI UR4, URZ, UR17, UR8 ;  /* 0x00000011ff044299 */ /* 0x000fe20008011608 */
[----:B------:R-:W-:Y:S01]  /*0fa0*/  UMOV UR14, UR15 ;  /* 0x0000000f000e7c82 */ /* 0x000fe20008000000 */
[----:B------:R-:W-:Y:S01]  /*0fb0*/  UMOV UR10, UR11 ;  /* 0x0000000b000a7c82 */ /* 0x000fe20008000000 */
[----:B------:R-:W-:-:S02]  /*0fc0*/  USHF.R.U32.HI UR14, URZ, UR25, UR14 ;  /* 0x00000019ff0e7299 */ /* 0x000fc4000801160e */
[----:B------:R-:W-:Y:S02]  /*0fd0*/  USEL UR5, UR21, UR12, !UP0 ;  /* 0x0000000c15057287 */ /* 0x000fe4000c000000 */
[----:B------:R-:W-:Y:S02]  /*0fe0*/  @UP4 USHF.R.U32.HI UR6, URZ, UR17, UR10 ;  /* 0x00000011ff064299 */ /* 0x000fe4000801160a */
[----:B------:R-:W-:Y:S02]  /*0ff0*/  UIMAD UR7, UR4, UR19, URZ ;  /* 0x00000013040772a4 */ /* 0x000fe4000f8e02ff */
[----:B------:R-:W-:Y:S02]  /*1000*/  USEL UR4, UR51, UR14, !UP2 ;  /* 0x0000000e33047287 */ /* 0x000fe4000d000000 */
[----:B------:R-:W-:Y:S02]  /*1010*/  UIMAD UR10, UR6, UR19, URZ ;  /* 0x00000013060a72a4 */ /* 0x000fe4000f8e02ff */
[----:B------:R-:W-:-:S02]  /*1020*/  UISETP.GE.AND UP0, UPT, UR5, UR7, UPT ;  /* 0x000000070500728c */ /* 0x000fc4000bf06270 */
[----:B------:R-:W-:Y:S02]  /*1030*/  UIMAD.WIDE.U32 UR8, UR5, UR16, URZ ;  /* 0x00000010050872a5 */ /* 0x000fe4000f8e00ff */
[----:B------:R-:W-:Y:S02]  /*1040*/  UISETP.GE.OR UP0, UPT, UR4, UR10, UP0 ;  /* 0x0000000a0400728c */ /* 0x000fe40008706670 */
[----:B------:R-:W-:Y:S02]  /*1050*/  UIMAD.WIDE.U32 UR10, UR4, UR16, URZ ;  /* 0x00000010040a72a5 */ /* 0x000fe4000f8e00ff */
[----:B------:R-:W-:Y:S01]  /*1060*/  UIADD3 UR10, UPT, UPT, -UR4, URZ, URZ ;  /* 0x000000ff040a7290 */ /* 0x000fe2000fffe1ff */
[----:B------:R-:W-:Y:S01]  /*1070*/  UMOV UR8, UR9 ;  /* 0x0000000900087c82 */ /* 0x000fe20008000000 */
[----:B------:R-:W-:Y:S02]  /*1080*/  UIADD3 UR9, UPT, UPT, -UR5, URZ, URZ ;  /* 0x000000ff05097290 */ /* 0x000fe4000fffe1ff */
[----:B------:R-:W-:-:S03]  /*1090*/  USHF.R.U32.HI UR8, URZ, UR17, UR8 ;  /* 0x00000011ff087299 */ /* 0x000fc60008011608 */
[----:B------:R-:W-:Y:S01]  /*10a0*/  @!UP0 UMOV UR7, UR11 ;  /* 0x0000000b00078c82 */ /* 0x000fe20008000000 */
[----:B------:R-:W-:Y:S02]  /*10b0*/  UIMAD UR21, UR26, UR9, UR21 ;  /* 0x000000091a1572a4 */ /* 0x000fe4000f8e0215 */
[----:B------:R-:W-:Y:S02]  /*10c0*/  USEL UR8, UR5, UR8, !UP4 ;  /* 0x0000000805087287 */ /* 0x000fe4000e000000 */
[----:B------:R-:W-:Y:S02]  /*10d0*/  @!UP0 USHF.R.U32.HI UR7, URZ, UR17, UR7 ;  /* 0x00000011ff078299 */ /* 0x000fe40008011607 */
[----:B------:R-:W-:Y:S02]  /*10e0*/  UIADD3 UR9, UPT, UPT, -UR8, URZ, URZ ;  /* 0x000000ff08097290 */ /* 0x000fe4000fffe1ff */
[----:B------:R-:W-:Y:S02]  /*10f0*/  @!UP0 USEL UR7, UR4, UR7, !UP4 ;  /* 0x0000000704078287 */ /* 0x000fe4000e000000 */
[----:B------:R-:W-:-:S02]  /*1100*/  UIMAD UR9, UR19, UR9, UR5 ;  /* 0x00000009130972a4 */ /* 0x000fc4000f8e0205 */
[----:B------:R-:W-:Y:S02]  /*1110*/  @!UP0 UIADD3 UR8, UPT, UPT, UR8, -UR7, URZ ;  /* 0x8000000708088290 */ /* 0x000fe4000fffe0ff */
[----:B------:R-:W-:Y:S02]  /*1120*/  @!UP0 UIMAD UR7, UR9, UR6, UR7 ;  /* 0x00000006090782a4 */ /* 0x000fe4000f8e0207 */
[----:B------:R-:W-:Y:S02]  /*1130*/  @!UP0 UIMAD UR5, UR8, UR19, UR4 ;  /* 0x00000013080582a4 */ /* 0x000fe4000f8e0204 */
[----:B------:R-:W-:Y:S02]  /*1140*/  UIMAD UR6, UR20, UR10, UR51 ;  /* 0x0000000a140672a4 */ /* 0x000fe4000f8e0233 */
[----:B------:R-:W-:Y:S01]  /*1150*/  UIMAD UR21, UR5, UR26, UR21 ;  /* 0x0000001a051572a4 */ /* 0x000fe2000f8e0215 */
[----:B------:R-:W-:Y:S02]  /*1160*/  @!UP0 UMOV UR4, UR7 ;  /* 0x0000000700048c82 */ /* 0x000fe40008000000 */
[----:B------:R-:W-:-:S12]  /*1170*/  UIMAD UR51, UR4, UR20, UR6 ;  /* 0x00000014043372a4 */ /* 0x000fd8000f8e0206 */
.L_x_14:
[----:B------:R-:W1:Y:S02]  /*1180*/  LDCU UR4, c[0x0][0xc30] ;  /* 0x00018600ff0477ac */ /* 0x000e640008000800 */
[----:B-1----:R-:W-:-:S09]  /*1190*/  UISETP.NE.AND UP0, UPT, UR4, 0x1, UPT ;  /* 0x000000010400788c */ /* 0x002fd2000bf05270 */
[----:B------:R-:W-:Y:S05]  /*11a0*/  BRA.U UP0, `(.L_x_15) ;  /* 0x0000000100447547 */ /* 0x000fea000b800000 */
[----:B------:R-:W1:Y:S01]  /*11b0*/  LDCU.128 UR8, c[0x0][0xc10] ;  /* 0x00018200ff0877ac */ /* 0x000e620008000c00 */
[----:B------:R-:W2:Y:S01]  /*11c0*/  LDCU UR12, c[0x0][0xc0c] ;  /* 0x00018180ff0c77ac */ /* 0x000ea20008000800 */
[----:B------:R-:W3:Y:S01]  /*11d0*/  LDCU UR13, c[0x0][0xc20] ;  /* 0x00018400ff0d77ac */ /* 0x000ee20008000800 */
[----:B-1----:R-:W-:Y:S02]  /*11e0*/  UIMAD.WIDE.U32 UR6, UR51, UR8, URZ ;  /* 0x00000008330672a5 */ /* 0x002fe4000f8e00ff */
[----:B------:R-:W-:Y:S02]  /*11f0*/  UIMAD.WIDE.U32 UR4, UR21, UR11, URZ ;  /* 0x0000000b150472a5 */ /* 0x000fe4000f8e00ff */
[----:B--2---:R-:W-:Y:S02]  /*1200*/  UISETP.NE.AND UP2, UPT, UR12, 0x1, UPT ;  /* 0x000000010c00788c */ /* 0x004fe4000bf45270 */
[----:B------:R-:W-:Y:S01]  /*1210*/  UISETP.NE.AND UP0, UPT, UR10, 0x1, UPT ;  /* 0x000000010a00788c */ /* 0x000fe2000bf05270 */
[----:B------:R-:W-:-:S02]  /*1220*/  UMOV UR6, UR7 ;  /* 0x0000000700067c82 */ /* 0x000fc40008000000 */
[----:B------:R-:W-:Y:S01]  /*1230*/  UMOV UR4, UR5 ;  /* 0x0000000500047c82 */ /* 0x000fe20008000000 */
[----:B------:R-:W-:Y:S02]  /*1240*/  USHF.R.U32.HI UR6, URZ, UR9, UR6 ;  /* 0x00000009ff067299 */ /* 0x000fe40008011606 */
[----:B---3--:R-:W-:Y:S02]  /*1250*/  USHF.R.U32.HI UR4, URZ, UR13, UR4 ;  /* 0x0000000dff047299 */ /* 0x008fe40008011604 */
[----:B------:R-:W-:Y:S02]  /*1260*/  USEL UR5, UR51, UR6, !UP2 ;  /* 0x0000000633057287 */ /* 0x000fe4000d000000 */
[----:B------:R-:W-:-:S04]  /*1270*/  USEL UR4, UR21, UR4, !UP0 ;  /* 0x0000000415047287 */ /* 0x000fc8000c000000 */
[----:B------:R-:W-:Y:S02]  /*1280*/  UIADD3 UR6, UPT, UPT, UR5, -UR4, URZ ;  /* 0x8000000405067290 */ /* 0x000fe4000fffe0ff */
[----:B------:R-:W-:Y:S02]  /*1290*/  UIADD3 UR4, UPT, UPT, -UR5, UR4, URZ ;  /* 0x0000000405047290 */ /* 0x000fe4000fffe1ff */
[----:B------:R-:W-:Y:S02]  /*12a0*/  UIMAD UR21, UR6, UR10, UR21 ;  /* 0x0000000a061572a4 */ /* 0x000fe4000f8e0215 */
[----:B------:R-:W-:-:S12]  /*12b0*/  UIMAD UR51, UR4, UR12, UR51 ;  /* 0x0000000c043372a4 */ /* 0x000fd8000f8e0233 */
.L_x_15:
[----:B------:R-:W-:Y:S01]  /*12c0*/  BAR.SYNC.DEFER_BLOCKING 0x0 ;  /* 0x0000000000007b1d */ /* 0x000fe20000010000 */
[----:B------:R-:W-:Y:S01]  /*12d0*/  UISETP.NE.AND UP0, UPT, UR18, 0x2, UPT ;  /* 0x000000021200788c */ /* 0x000fe2000bf05270 */
[----:B------:R-:W-:Y:S02]  /*12e0*/  ISETP.NE.OR P3, PT, R0, 0x2, !P3 ;  /* 0x000000020000780c */ /* 0x000fe40005f65670 */
[----:B------:R-:W-:Y:S02]  /*12f0*/  LOP3.LUT R0, R62, 0x1f, RZ, 0xc0, !PT ;  /* 0x0000001f3e007812 */ /* 0x000fe400078ec0ff */
[----:B------:R-:W1:Y:S04]  /*1300*/  LDCU UR39, c[0x0][0xc24] ;  /* 0x00018480ff2777ac */ /* 0x000e680008000800 */
[----:B------:R-:W-:Y:S05]  /*1310*/  BRA.U UP0, `(.L_x_16) ;  /* 0x0000001d00b07547 */ /* 0x000fea000b800000 */
[----:B------:R-:W2:Y:S01]  /*1320*/  LDCU UR5, c[0x0][0x388] ;  /* 0x00007100ff0577ac */ /* 0x000ea20008000800 */
[----:B------:R-:W-:Y:S01]  /*1330*/  PLOP3.LUT P1, PT, PT, PT, UP3, 0x80, 0x8 ;  /* 0x000000000008781c */ /* 0x000fe20003f2f038 */
[----:B------:R-:W-:Y:S01]  /*1340*/  IMAD.MOV.U32 R2, RZ, RZ, RZ ;  /* 0x000000ffff027224 */ /* 0x000fe200078e00ff */
[----:B------:R-:W-:Y:S01]  /*1350*/  ISETP.EQ.OR P2, PT, R0, RZ, P3 ;  /* 0x000000ff0000720c */ /* 0x000fe20001f42670 */
[----:B------:R-:W3:Y:S01]  /*1360*/  LDCU UR8, c[0x0][0x38c] ;  /* 0x00007180ff0877ac */ /* 0x000ee20008000800 */
[----:B------:R-:W-:Y:S01]  /*1370*/  PLOP3.LUT P1, PT, P1, PT, PT, 0x8, 0x80 ;  /* 0x000000000080781c */ /* 0x000fe20000f2e170 */
[----:B------:R-:W4:Y:S01]  /*1380*/  LDCU.64 UR6, c[0x0][0x390] ;  /* 0x00007200ff0677ac */ /* 0x000f220008000a00 */
[----:B------:R-:W1:Y:S01]  /*1390*/  LDCU UR76, c[0x0][0x370] ;  /* 0x00006e00ff4c77ac */ /* 0x000e620008000800 */
[----:B------:R-:W1:Y:S01]  /*13a0*/  LDCU.64 UR70, c[0x0][0x348] ;  /* 0x00006900ff4677ac */ /* 0x000e620008000a00 */
[----:B--2---:R-:W-:Y:S01]  /*13b0*/  UIADD3 UR5, UPT, UPT, UR5, 0x1f, URZ ;  /* 0x0000001f05057890 */ /* 0x004fe2000fffe0ff */
[----:B------:R-:W2:Y:S03]  /*13c0*/  LDCU UR75, c[0x0][0x374] ;  /* 0x00006e80ff4b77ac */ /* 0x000ea60008000800 */
[----:B------:R-:W-:Y:S01]  /*13d0*/  USHF.R.S32.HI UR4, URZ, 0x1f, UR5 ;  /* 0x0000001fff047899 */ /* 0x000fe20008011405 */
[----:B------:R-:W-:Y:S01]  /*13e0*/  UMOV UR47, 0x1 ;  /* 0x00000001002f7882 */ /* 0x000fe20000000000 */
[----:B------:R-:W-:-:S02]  /*13f0*/  UMOV UR59, URZ ;  /* 0x000000ff003b7c82 */ /* 0x000fc40008000000 */
[----:B------:R-:W-:Y:S01]  /*1400*/  ULEA.HI UR4, UR4, UR5, URZ, 0x5 ;  /* 0x0000000504047291 */ /* 0x000fe2000f8f28ff */
[----:B------:R-:W-:Y:S01]  /*1410*/  UMOV UR46, URZ ;  /* 0x000000ff002e7c82 */ /* 0x000fe20008000000 */
[----:B------:R-:W-:Y:S02]  /*1420*/  UMOV UR68, URZ ;  /* 0x000000ff00447c82 */ /* 0x000fe40008000000 */
[----:B------:R-:W-:-:S04]  /*1430*/  USHF.R.S32.HI UR4, URZ, 0x5, UR4 ;  /* 0x00000005ff047899 */ /* 0x000fc80008011404 */
[----:B---3--:R-:W-:-:S04]  /*1440*/  UIMAD UR4, UR4, UR8, URZ ;  /* 0x00000008040472a4 */ /* 0x008fc8000f8e02ff */
[----:B----4-:R-:W-:-:S04]  /*1450*/  UIMAD UR4, UR4, UR6, URZ ;  /* 0x00000006040472a4 */ /* 0x010fc8000f8e02ff */
[----:B------:R-:W-:-:S04]  /*1460*/  UIMAD UR77, UR4, UR7, URZ ;  /* 0x00000007044d72a4 */ /* 0x000fc8000f8e02ff */
[----:B------:R-:W-:Y:S02]  /*1470*/  UISETP.NE.AND UP1, UPT, UR77, URZ, UPT ;  /* 0x000000ff4d00728c */ /* 0x000fe4000bf25270 */
[----:B------:R-:W-:-:S04]  /*1480*/  UISETP.LT.U32.AND UP0, UPT, UR77, 0x8, UPT ;  /* 0x000000084d00788c */ /* 0x000fc8000bf01070 */
[----:B------:R-:W-:-:S04]  /*1490*/  USEL UR4, UR77, 0x8, UP0 ;  /* 0x000000084d047887 */ /* 0x000fc80008000000 */
[----:B------:R-:W-:Y:S02]  /*14a0*/  UIADD3 UR5, UPT, UPT, UR4, -0x1, URZ ;  /* 0xffffffff04057890 */ /* 0x000fe4000fffe0ff */
[----:B------:R-:W-:Y:S02]  /*14b0*/  @!UP1 UIADD3 UR5, UPT, UPT, UR4, URZ, URZ ;  /* 0x000000ff04059290 */ /* 0x000fe4000fffe0ff */
[----:B------:R-:W-:Y:S02]  /*14c0*/  UIADD3 UR74, UPT, UPT, UR77, -UR4, URZ ;  /* 0x800000044d4a7290 */ /* 0x000fe4000fffe0ff */
[----:B------:R-:W-:-:S06]  /*14d0*/  UIADD3 UR4, UPT, UPT, UR5, 0x1, URZ ;  /* 0x0000000105047890 */ /* 0x000fcc000fffe0ff */
[----:B-12---:R-:W-:-:S07]  /*14e0*/  IMAD.U32 R3, RZ, RZ, UR4 ;  /* 0x00000004ff037e24 */ /* 0x006fce000f8e00ff */
.L_x_32:
[----:B------:R-:W1:Y:S01]  /*14f0*/  S2UR UR58, SR_CgaCtaId ;  /* 0x00000000003a79c3 */ /* 0x000e620000008800 */
[----:B------:R-:W-:Y:S01]  /*1500*/  UMOV UR4, 0x400 ;  /* 0x0000040000047882 */ /* 0x000fe20000000000 */
[----:B------:R-:W-:Y:S01]  /*1510*/  MOV R0, UR47 ;  /* 0x0000002f00007c02 */ /* 0x000fe20008000f00 */
[----:B------:R-:W-:Y:S02]  /*1520*/  UISETP.NE.AND UP0, UPT, UR77, URZ, UPT ;  /* 0x000000ff4d00728c */ /* 0x000fe4000bf05270 */
[----:B------:R-:W-:Y:S01]  /*1530*/  USHF.L.U32 UR64, UR51, 0x6, URZ ;  /* 0x0000000633407899 */ /* 0x000fe200080006ff */
[----:B------:R-:W-:Y:S01]  /*1540*/  SHF.L.U32 R0, R0, 0x1f, RZ ;  /* 0x0000001f00007819 */ /* 0x000fe200000006ff */
[----:B------:R-:W-:Y:S01]  /*1550*/  USHF.L.U32 UR50, UR21, 0x7, URZ ;  /* 0x0000000715327899 */ /* 0x000fe200080006ff */
[----:B------:R-:W-:Y:S01]  /*1560*/  UMOV UR31, URZ ;  /* 0x000000ff001f7c82 */ /* 0x000fe20008000000 */
[----:B------:R-:W-:Y:S01]  /*1570*/  UMOV UR54, URZ ;  /* 0x000000ff00367c82 */ /* 0x000fe20008000000 */
[----:B------:R-:W-:Y:S01]  /*1580*/  UMOV UR53, URZ ;  /* 0x000000ff00357c82 */ /* 0x000fe20008000000 */
[----:B------:R-:W-:Y:S01]  /*1590*/  UMOV UR52, URZ ;  /* 0x000000ff00347c82 */ /* 0x000fe20008000000 */
[----:B-1----:R-:W-:-:S04]  /*15a0*/  ULEA UR58, UR58, UR4, 0x18 ;  /* 0x000000043a3a7291 */ /* 0x002fc8000f8ec0ff */
[----:B------:R-:W-:-:S09]  /*15b0*/  ULEA UR4, UR59, UR58, 0x3 ;  /* 0x0000003a3b047291 */ /* 0x000fd2000f8e18ff */
[----:B------:R1:W2:Y:S01]  /*15c0*/  SYNCS.PHASECHK.TRANS64.TRYWAIT P0, [UR4+0x40], R0 ;  /* 0x00004000ff0075a7 */ /* 0x0002a20008001104 */
[----:B------:R-:W-:Y:S05]  /*15d0*/  BRA.U !UP0, `(.L_x_17) ;  /* 0x0000000508fc7547 */ /* 0x000fea000b800000 */
[----:B------:R-:W3:Y:S01]  /*15e0*/  LDCU.128 UR12, c[0x0][0x480] ;  /* 0x00009000ff0c77ac */ /* 0x000ee20008000c00 */
[----:B------:R-:W-:Y:S01]  /*15f0*/  R2UR UR18, R3 ;  /* 0x00000000031272ca */ /* 0x000fe200000e0000 */
[----:B------:R-:W4:Y:S01]  /*1600*/  LDCU.128 UR8, c[0x0][0x490] ;  /* 0x00009200ff0877ac */ /* 0x000f220008000c00 */
[----:B------:R-:W1:Y:S01]  /*1610*/  LDCU.64 UR20, c[0x0][0x4c0] ;  /* 0x00009800ff1477ac */ /* 0x000e620008000a00 */
[----:B------:R-:W1:Y:S01]  /*1620*/  LDCU.64 UR16, c[0x0][0x4f0] ;  /* 0x00009e00ff1077ac */ /* 0x000e620008000a00 */
[----:B------:R-:W1:Y:S01]  /*1630*/  LDCU UR35, c[0x0][0x4ec] ;  /* 0x00009d80ff2377ac */ /* 0x000e620008000800 */
[----:B---3--:R-:W-:Y:S02]  /*1640*/  UIMAD.WIDE.U32 UR4, UR64, UR13, URZ ;  /* 0x0000000d400472a5 */ /* 0x008fe4000f8e00ff */
[----:B------:R-:W-:Y:S02]  /*1650*/  UISETP.NE.AND UP0, UPT, UR12, 0x1, UPT ;  /* 0x000000010c00788c */ /* 0x000fe4000bf05270 */
[----:B------:R-:W-:-:S04]  /*1660*/  USHF.R.U32.HI UR5, URZ, UR14, UR5 ;  /* 0x0000000eff057299 */ /* 0x000fc80008011605 */
[----:B------:R-:W-:Y:S02]  /*1670*/  UIADD3 UR68, UPT, UPT, UR18, UR46, URZ ;  /* 0x0000002e12447290 */ /* 0x000fe4000fffe0ff */
[----:B------:R-:W-:Y:S02]  /*1680*/  USEL UR5, UR64, UR5, !UP0 ;  /* 0x0000000540057287 */ /* 0x000fe4000c000000 */
[----:B------:R-:W-:Y:S02]  /*1690*/  UISETP.NE.AND UP0, UPT, UR15, 0x1, UPT ;  /* 0x000000010f00788c */ /* 0x000fe4000bf05270 */
[----:B----4-:R-:W-:Y:S01]  /*16a0*/  UIMAD.WIDE.U32 UR6, UR5, UR8, URZ ;  /* 0x00000008050672a5 */ /* 0x010fe2000f8e00ff */
[----:B------:R-:W3:Y:S01]  /*16b0*/  LDCU UR8, c[0x0][0x4a0] ;  /* 0x00009400ff0877ac */ /* 0x000ee20008000800 */
[----:B------:R-:W4:Y:S05]  /*16c0*/  LDCU UR65, c[0x0][0x38c] ;  /* 0x00007180ff4177ac */ /* 0x000f2a0008000800 */
[----:B------:R-:W-:Y:S01]  /*16d0*/  UMOV UR4, UR7 ;  /* 0x0000000700047c82 */ /* 0x000fe20008000000 */
[----:B------:R-:W1:Y:S01]  /*16e0*/  LDCU.64 UR60, c[0x0][0x390] ;  /* 0x00007200ff3c77ac */ /* 0x000e620008000a00 */
[----:B------:R-:W-:Y:S01]  /*16f0*/  USHF.R.U32.HI UR4, URZ, UR9, UR4 ;  /* 0x00000009ff047299 */ /* 0x000fe20008011604 */
[----:B------:R-:W4:Y:S03]  /*1700*/  LDCU UR9, c[0x0][0x4c8] ;  /* 0x00009900ff0977ac */ /* 0x000f260008000800 */
[----:B------:R-:W-:-:S02]  /*1710*/  USEL UR4, UR5, UR4, !UP0 ;  /* 0x0000000405047287 */ /* 0x000fc4000c000000 */
[----:B------:R-:W-:Y:S02]  /*1720*/  UISETP.NE.AND UP0, UPT, UR10, 0x1, UPT ;  /* 0x000000010a00788c */ /* 0x000fe4000bf05270 */
[----:B------:R-:W-:Y:S01]  /*1730*/  UIMAD.WIDE.U32 UR6, UR4, UR11, URZ ;  /* 0x0000000b040672a5 */ /* 0x000fe2000f8e00ff */
[----:B------:R-:W1:Y:S01]  /*1740*/  LDCU.64 UR40, c[0x0][0x4d0] ;  /* 0x00009a00ff2877ac */ /* 0x000e620008000a00 */
[----:B------:R-:W-:-:S05]  /*1750*/  UIADD3 UR26, UPT, UPT, UR50, 0x20, URZ ;  /* 0x00000020321a7890 */ /* 0x000fca000fffe0ff */
[----:B------:R-:W-:Y:S01]  /*1760*/  UMOV UR6, UR7 ;  /* 0x0000000700067c82 */ /* 0x000fe20008000000 */
[----:B------:R-:W-:Y:S02]  /*1770*/  UIADD3 UR7, UPT, UPT, -UR4, URZ, URZ ;  /* 0x000000ff04077290 */ /* 0x000fe4000fffe1ff */
[----:B---3--:R-:W-:Y:S02]  /*1780*/  USHF.R.U32.HI UR6, URZ, UR8, UR6 ;  /* 0x00000008ff067299 */ /* 0x008fe40008011606 */
[----:B------:R-:W-:Y:S02]  /*1790*/  UIADD3 UR8, UPT, UPT, -UR5, URZ, URZ ;  /* 0x000000ff05087290 */ /* 0x000fe4000fffe1ff */
[----:B------:R-:W-:Y:S02]  /*17a0*/  USEL UR38, UR4, UR6, !UP0 ;  /* 0x0000000604267287 */ /* 0x000fe4000c000000 */
[----:B------:R-:W-:Y:S02]  /*17b0*/  UIMAD UR7, UR15, UR7, UR5 ;  /* 0x000000070f0772a4 */ /* 0x000fe4000f8e0205 */
[----:B------:R-:W-:-:S02]  /*17c0*/  UIADD3 UR6, UPT, UPT, -UR38, URZ, URZ ;  /* 0x000000ff26067290 */ /* 0x000fc4000fffe1ff */
[----:B------:R-:W-:Y:S02]  /*17d0*/  UIMAD UR8, UR12, UR8, UR64 ;  /* 0x000000080c0872a4 */ /* 0x000fe4000f8e0240 */
[----:B------:R-:W-:Y:S02]  /*17e0*/  UIMAD UR37, UR10, UR6, UR4 ;  /* 0x000000060a2572a4 */ /* 0x000fe4000f8e0204 */
[----:B-1----:R-:W-:Y:S01]  /*17f0*/  UIMAD UR36, UR7, UR21, UR16 ;  /* 0x00000015072472a4 */ /* 0x002fe2000f8e0210 */
[----:B------:R-:W1:Y:S04]  /*1800*/  LDCU UR15, c[0x0][0x4cc] ;  /* 0x00009980ff0f77ac */ /* 0x000e680008000800 */
[----:B------:R-:W3:Y:S01]  /*1810*/  LDCU UR6, c[0x0][0x500] ;  /* 0x0000a000ff0677ac */ /* 0x000ee20008000800 */
[----:B------:R-:W1:Y:S01]  /*1820*/  LDCU.64 UR4, c[0x0][0x4f8] ;  /* 0x00009f00ff0477ac */ /* 0x000e620008000a00 */
[----:B------:R-:W-:-:S02]  /*1830*/  UIADD3 UR18, UPT, UPT, UR50, 0x40, URZ ;  /* 0x0000004032127890 */ /* 0x000fc4000fffe0ff */
[----:B------:R-:W-:Y:S02]  /*1840*/  UIADD3 UR10, UPT, UPT, UR50, 0x60, URZ ;  /* 0x00000060320a7890 */ /* 0x000fe4000fffe0ff */
[----:B------:R-:W-:Y:S02]  /*1850*/  UIMAD UR35, UR8, UR20, UR35 ;  /* 0x00000014082372a4 */ /* 0x000fe4000f8e0223 */
[----:B----4-:R-:W-:Y:S01]  /*1860*/  UIMAD UR37, UR37, UR9, UR17 ;  /* 0x00000009252572a4 */ /* 0x010fe2000f8e0211 */
[----:B------:R-:W-:Y:S01]  /*1870*/  UMOV UR31, URZ ;  /* 0x000000ff001f7c82 */ /* 0x000fe20008000000 */
[----:B------:R-:W-:Y:S01]  /*1880*/  UMOV UR7, UR59 ;  /* 0x0000003b00077c82 */ /* 0x000fe20008000000 */
[----:B------:R-:W-:Y:S01]  /*1890*/  UMOV UR52, URZ ;  /* 0x000000ff00347c82 */ /* 0x000fe20008000000 */
[----:B------:R-:W-:Y:S01]  /*18a0*/  UMOV UR53, URZ ;  /* 0x000000ff00357c82 */ /* 0x000fe20008000000 */
[----:B------:R-:W-:-:S07]  /*18b0*/  UMOV UR54, URZ ;  /* 0x000000ff00367c82 */ /* 0x000fce0008000000 */
.L_x_22:
[----:B------:R-:W-:Y:S01]  /*18c0*/  @!P3 MOV R4, 0x6000 ;  /* 0x000060000004b802 */ /* 0x000fe20000000f00 */
[----:B------:R-:W-:Y:S01]  /*18d0*/  ULEA UR33, UR7, UR58, 0x3 ;  /* 0x0000003a07217291 */ /* 0x000fe2000f8e18ff */
[----:B--2---:R-:W-:Y:S11]  /*18e0*/  @P0 BRA `(.L_x_18) ;  /* 0x0000000000100947 */ /* 0x004ff60003800000 */
[----:B------:R-:W-:Y:S04]  /*18f0*/  MOV R5, UR47 ;  /* 0x0000002f00057c02 */ /* 0x000fe80008000f00 */
[----:B------:R-:W-:Y:S04]  /*1900*/  SHF.L.U32 R5, R5, 0x1f, RZ ;  /* 0x0000001f05057819 */ /* 0x000fe800000006ff */
[----:B------:R-:W2:Y:S02]  /*1910*/  SYNCS.PHASECHK.TRANS64.TRYWAIT P0, [UR33+0x40], R5 ;  /* 0x00004005ff0075a7 */ /* 0x000ea40008001121 */
[----:B--2---:R-:W-:Y:S05]  /*1920*/  @!P0 BRA `(.L_x_19) ;  /* 0x0000007800808947 */ /* 0x004fea0003800000 */
.L_x_18:
[----:B------:R4:W-:Y:S01]  /*1930*/  @!P3 SYNCS.ARRIVE.TRANS64 RZ, [UR33], R4 ;  /* 0x00000004ffffb9a7 */ /* 0x0009e20008000021 */
[----:B------:R-:W-:Y:S04]  /*1940*/  BSSY.RECONVERGENT B0, `(.L_x_20) ;  /* 0x0000003000007945 */ /* 0x000fe80003800200 */
[----:B------:R-:W-:Y:S05]  /*1950*/  @P2 BRA `(.L_x_21) ;  /* 0x0000000000042947 */ /* 0x000fea0003800000 */
[----:B-1-3--:R-:W-:Y:S05]  /*1960*/  BPT.TRAP 0x1 ;  /* 0x000000040000795c */ /* 0x00afea0000300000 */
.L_x_21:
[----:B-1-3--:R-:W-:Y:S05]  /*1970*/  BSYNC.RECONVERGENT B0 ;  /* 0x0000000000007941 */ /* 0x00afea0003800200 */
.L_x_20:
[----:B------:R-:W-:Y:S02]  /*1980*/  UIADD3 UR8, UPT, UPT, UR7, 0x1, URZ ;  /* 0x0000000107087890 */ /* 0x000fe4000fffe0ff */
[----:B------:R-:W-:Y:S02]  /*1990*/  UIMAD UR11, UR52, UR15, UR4 ;  /* 0x0000000f340b72a4 */ /* 0x000fe4000f8e0204 */
[----:B------:R-:W-:Y:S02]  /*19a0*/  UISETP.NE.AND UP0, UPT, UR8, 0x8, UPT ;  /* 0x000000080800788c */ /* 0x000fe4000bf05270 */
[----:B------:R-:W-:Y:S02]  /*19b0*/  ULEA UR32, UR7, UR58, 0xd ;  /* 0x0000003a07207291 */ /* 0x000fe4000f8e68ff */
[----:B------:R-:W-:Y:S02]  /*19c0*/  USEL UR9, URZ, 0x1, UP0 ;  /* 0x00000001ff097887 */ /* 0x000fe40008000000 */
[----:B------:R-:W-:Y:S02]  /*19d0*/  USEL UR59, UR8, URZ, UP0 ;  /* 0x000000ff083b7287 */ /* 0x000fe40008000000 */
[----:B------:R-:W-:Y:S02]  /*19e0*/  ULOP3.LUT UR47, UR47, UR9, URZ, 0x3c, !UPT ;  /* 0x000000092f2f7292 */ /* 0x000fe4000f8e3cff */
[----:B------:R-:W-:Y:S02]  /*19f0*/  ULEA UR8, UR59, UR58, 0x3 ;  /* 0x0000003a3b087291 */ /* 0x000fe4000f8e18ff */
[----:B------:R-:W-:Y:S02]  /*1a00*/  ULEA UR23, UR7, UR58, 0xe ;  /* 0x0000003a07177291 */ /* 0x000fe4000f8e70ff */
[----:B------:R-:W-:Y:S01]  /*1a10*/  UIADD3 UR56, UP1, UPT, UR70, 0x80, URZ ;  /* 0x0000008046387890 */ /* 0x000fe2000ff3e0ff */
[----:B--2---:R-:W-:Y:S01]  /*1a20*/  MOV R0, UR47 ;  /* 0x0000002f00007c02 */ /* 0x004fe20008000f00 */
[----:B------:R-:W-:Y:S02]  /*1a30*/  USHF.L.U32 UR34, UR31, 0x5, URZ ;  /* 0x000000051f227899 */ /* 0x000fe400080006ff */
[----:B------:R-:W-:Y:S01]  /*1a40*/  UIADD3.X UR57, UPT, UPT, URZ, UR71, URZ, UP1, !UPT ;  /* 0x00000047ff397290 */ /* 0x000fe20008ffe4ff */
[----:B------:R-:W-:Y:S01]  /*1a50*/  SHF.L.U32 R0, R0, 0x1f, RZ ;  /* 0x0000001f00007819 */ /* 0x000fe200000006ff */
[----:B------:R-:W-:Y:S02]  /*1a60*/  UIADD3 UR32, UPT, UPT, UR32, 0x8800, URZ ;  /* 0x0000880020207890 */ /* 0x000fe4000fffe0ff */
[----:B------:R-:W-:Y:S01]  /*1a70*/  UIADD3 UR42, UP0, UPT, UR70, 0x200, URZ ;  /* 0x00000200462a7890 */ /* 0x000fe2000ff1e0ff */
[----:B------:R1:W2:Y:S01]  /*1a80*/  SYNCS.PHASECHK.TRANS64.TRYWAIT P0, [UR8+0x40], R0 ;  /* 0x00004000ff0075a7 */ /* 0x0002a20008001108 */
[----:B------:R-:W-:Y:S02]  /*1a90*/  UIMAD UR8, UR53, UR40, UR5 ;  /* 0x00000028350872a4 */ /* 0x000fe4000f8e0205 */
[----:B------:R-:W-:Y:S02]  /*1aa0*/  UIMAD UR7, UR54, UR41, UR6 ;  /* 0x00000029360772a4 */ /* 0x000fe4000f8e0206 */
[----:B------:R-:W-:Y:S02]  /*1ab0*/  ULEA UR8, UR8, UR11, 0x5 ;  /* 0x0000000b08087291 */ /* 0x000fe4000f8e28ff */
[----:B------:R-:W-:Y:S02]  /*1ac0*/  UIADD3.X UR43, UPT, UPT, URZ, UR71, URZ, UP0, !UPT ;  /* 0x00000047ff2b7290 */ /* 0x000fe400087fe4ff */
[----:B------:R-:W-:Y:S02]  /*1ad0*/  ULEA UR7, UR7, UR8, 0xa ;  /* 0x0000000807077291 */ /* 0x000fe4000f8e50ff */
[----:B------:R-:W-:Y:S02]  /*1ae0*/  UIADD3 UR48, UPT, UPT, UR23, 0x18800, URZ ;  /* 0x0001880017307890 */ /* 0x000fe4000fffe0ff */
[----:B------:R-:W-:Y:S02]  /*1af0*/  UPRMT UR7, UR7, 0x5410, URZ ;  /* 0x0000541007077896 */ /* 0x000fe400080000ff */
[----:B------:R-:W-:Y:S02]  /*1b00*/  UIADD3 UR24, UPT, UPT, UR23, 0x19800, URZ ;  /* 0x0001980017187890 */ /* 0x000fe4000fffe0ff */
[----:B------:R-:W-:Y:S02]  /*1b10*/  UIADD3 UR16, UPT, UPT, UR23, 0x1a800, URZ ;  /* 0x0001a80017107890 */ /* 0x000fe4000fffe0ff */
[----:B------:R-:W-:Y:S02]  /*1b20*/  UIADD3 UR8, UPT, UPT, UR23, 0x1b800, URZ ;  /* 0x0001b80017087890 */ /* 0x000fe4000fffe0ff */
[----:B------:R-:W-:Y:S01]  /*1b30*/  UIADD3 UR55, UPT, UPT, UR52, 0x1, URZ ;  /* 0x0000000134377890 */ /* 0x000fe2000fffe0ff */
[----:B------:R3:W-:Y:S01]  /*1b40*/  UTMALDG.5D.IM2COL [UR32], [UR56], UR7 ;  /* 0x00000020380073b4 */ /* 0x0007e20008060007 */
[----:B------:R-:W-:Y:S02]  /*1b50*/  UIADD3 UR45, UPT, UPT, UR53, 0x1, URZ ;  /* 0x00000001352d7890 */ /* 0x000fe4000fffe0ff */
[----:B------:R-:W-:Y:S02]  /*1b60*/  UISETP.NE.AND UP2, UPT, UR55, UR65, UPT ;  /* 0x000000413700728c */ /* 0x000fe4000bf45270 */
[----:B------:R-:W-:Y:S02]  /*1b70*/  UIADD3 UR44, UPT, UPT, UR54, 0x1, URZ ;  /* 0x00000001362c7890 */ /* 0x000fe4000fffe0ff */
[----:B------:R-:W-:Y:S01]  /*1b80*/  UIADD3 UR46, UPT, UPT, UR46, 0x1, URZ ;  /* 0x000000012e2e7890 */ /* 0x000fe2000fffe0ff */
[----:B------:R-:W-:Y:S01]  /*1b90*/  UMOV UR62, 0x0 ;  /* 0x00000000003e7882 */ /* 0x000fe20000000000 */
[----:B------:R-:W-:Y:S01]  /*1ba0*/  UMOV UR63, 0x10000000 ;  /* 0x10000000003f7882 */ /* 0x000fe20000000000 */
[----:B------:R-:W-:Y:S01]  /*1bb0*/  UMOV UR49, UR33 ;  /* 0x0000002100317c82 */ /* 0x000fe20008000000 */
[----:B------:R-:W-:Y:S01]  /*1bc0*/  UMOV UR51, UR34 ;  /* 0x0000002200337c82 */ /* 0x000fe20008000000 */
[----:B------:R-:W-:Y:S02]  /*1bd0*/  UMOV UR25, UR33 ;  /* 0x0000002100197c82 */ /* 0x000fe40008000000 */
[----:B------:R-:W-:Y:S01]  /*1be0*/  @UP2 UIADD3 UR45, UPT, UPT, UR53, URZ, URZ ;  /* 0x000000ff352d2290 */ /* 0x000fe2000fffe0ff */
[----:B------:R4:W-:Y:S01]  /*1bf0*/  UTMALDG.5D [UR48], [UR42], desc[UR62] ;  /* 0x00003e302a0075b4 */ /* 0x0009e20008021000 */
[----:B------:R-:W-:Y:S01]  /*1c00*/  UMOV UR28, UR52 ;  /* 0x00000034001c7c82 */ /* 0x000fe20008000000 */
[----:B------:R-:W-:Y:S01]  /*1c10*/  UMOV UR29, UR53 ;  /* 0x00000035001d7c82 */ /* 0x000fe20008000000 */
[----:B------:R-:W-:Y:S01]  /*1c20*/  UISETP.NE.AND UP1, UPT, UR45, UR60, UPT ;  /* 0x0000003c2d00728c */ /* 0x000fe2000bf25270 */
[----:B------:R-:W-:Y:S01]  /*1c30*/  UMOV UR30, UR54 ;  /* 0x00000036001e7c82 */ /* 0x000fe20008000000 */
[----:B------:R-:W-:Y:S01]  /*1c40*/  UMOV UR27, UR34 ;  /* 0x00000022001b7c82 */ /* 0x000fe20008000000 */
[----:B------:R-:W-:Y:S01]  /*1c50*/  UMOV UR17, UR33 ;  /* 0x0000002100117c82 */ /* 0x000fe20008000000 */
[----:B------:R-:W-:Y:S01]  /*1c60*/  UTMALDG.5D [UR24], [UR42], desc[UR62] ;  /* 0x00003e182a0075b4 */ /* 0x000fe20008021000 */
[----:B------:R-:W-:Y:S01]  /*1c70*/  UMOV UR20, UR52 ;  /* 0x0000003400147c82 */ /* 0x000fe20008000000 */
[----:B------:R-:W-:Y:S01]  /*1c80*/  UMOV UR21, UR53 ;  /* 0x0000003500157c82 */ /* 0x000fe20008000000 */
[----:B------:R-:W-:Y:S01]  /*1c90*/  UMOV UR22, UR54 ;  /* 0x0000003600167c82 */ /* 0x000fe20008000000 */
[----:B------:R-:W-:Y:S01]  /*1ca0*/  UMOV UR19, UR34 ;  /* 0x0000002200137c82 */ /* 0x000fe20008000000 */
[----:B------:R-:W-:Y:S02]  /*1cb0*/  UMOV UR12, UR52 ;  /* 0x00000034000c7c82 */ /* 0x000fe40008000000 */
[----:B------:R-:W-:Y:S01]  /*1cc0*/  @UP1 UIADD3 UR44, UPT, UPT, UR54, URZ, URZ ;  /* 0x000000ff362c1290 */ /* 0x000fe2000fffe0ff */
[----:B------:R-:W-:Y:S01]  /*1cd0*/  UTMALDG.5D [UR16], [UR42], desc[UR62] ;  /* 0x00003e102a0075b4 */ /* 0x000fe20008021000 */
[----:B------:R-:W-:Y:S02]  /*1ce0*/  UMOV UR13, UR53 ;  /* 0x00000035000d7c82 */ /* 0x000fe40008000000 */
[----:B------:R-:W-:Y:S01]  /*1cf0*/  UISETP.NE.AND UP0, UPT, UR44, UR61, UPT ;  /* 0x0000003d2c00728c */ /* 0x000fe2000bf05270 */
[----:B------:R-:W-:Y:S01]  /*1d00*/  UMOV UR14, UR54 ;  /* 0x00000036000e7c82 */ /* 0x000fe20008000000 */
[----:B------:R-:W-:Y:S01]  /*1d10*/  UMOV UR9, UR33 ;  /* 0x0000002100097c82 */ /* 0x000fe20008000000 */
[----:B------:R-:W-:Y:S02]  /*1d20*/  UMOV UR11, UR34 ;  /* 0x00000022000b7c82 */ /* 0x000fe40008000000 */
[----:B------:R1:W-:Y:S01]  /*1d30*/  UTMALDG.5D [UR8], [UR42], desc[UR62] ;  /* 0x00003e082a0075b4 */ /* 0x0003e20008021000 */
[----:B---3--:R-:W-:Y:S01]  /*1d40*/  UMOV UR7, UR59 ;  /* 0x0000003b00077c82 */ /* 0x008fe20008000000 */
[----:B----4-:R-:W-:Y:S02]  /*1d50*/  USEL UR54, UR44, URZ, UP0 ;  /* 0x000000ff2c367287 */ /* 0x010fe40008000000 */
[----:B------:R-:W-:Y:S02]  /*1d60*/  USEL UR52, UR55, URZ, UP2 ;  /* 0x000000ff37347287 */ /* 0x000fe40009000000 */
[----:B------:R-:W-:Y:S02]  /*1d70*/  USEL UR53, UR45, URZ, UP1 ;  /* 0x000000ff2d357287 */ /* 0x000fe40008800000 */
[----:B-1----:R-:W-:Y:S02]  /*1d80*/  UIADD3 UR8, UPT, UPT, UR31, 0x1, URZ ;  /* 0x000000011f087890 */ /* 0x002fe4000fffe0ff */
[----:B------:R-:W-:Y:S02]  /*1d90*/  @UP0 UIADD3 UR8, UPT, UPT, UR31, URZ, URZ ;  /* 0x000000ff1f080290 */ /* 0x000fe4000fffe0ff */
[----:B------:R-:W-:Y:S05]  /*1da0*/  UISETP.NE.AND UP0, UPT, UR46, UR68, UPT ;  /* 0x000000442e00728c */ /* 0x000fea000bf05270 */
[----:B------:R-:W-:Y:S04]  /*1db0*/  UMOV UR31, UR8 ;  /* 0x00000008001f7c82 */ /* 0x000fe80008000000 */
[----:B------:R-:W-:Y:S05]  /*1dc0*/  BRA.U UP0, `(.L_x_22) ;  /* 0xfffffff900bc7547 */ /* 0x000fea000b83ffff */
.L_x_17:
[----:B------:R-:W-:Y:S01]  /*1dd0*/  ULEA UR4, UR59, UR58, 0x3 ;  /* 0x0000003a3b047291 */ /* 0x000fe2000f8e18ff */
[----:B-1----:R-:W-:Y:S01]  /*1de0*/  MOV R0, UR47 ;  /* 0x0000002f00007c02 */ /* 0x002fe20008000f00 */
[----:B------:R-:W-:Y:S01]  /*1df0*/  @!P1 SYNCS.ARRIVE.TRANS64.A1T0 RZ, [UR58+0xc8], RZ ;  /* 0x0000c8ffffff99a7 */ /* 0x000fe2000810003a */
[----:B------:R-:W-:Y:S02]  /*1e00*/  UISETP.GE.AND UP0, UPT, UR74, 0x1, UPT ;  /* 0x000000014a00788c */ /* 0x000fe4000bf06270 */
[----:B------:R-:W-:-:S04]  /*1e10*/  SHF.L.U32 R0, R0, 0x1f, RZ ;  /* 0x0000001f00007819 */ /* 0x000fc800000006ff */
[----:B--2---:R1:W2:Y:S03]  /*1e20*/  SYNCS.PHASECHK.TRANS64.TRYWAIT P0, [UR4+0x40], R0 ;  /* 0x00004000ff0075a7 */ /* 0x0042a60008001104 */
[----:B------:R-:W-:Y:S05]  /*1e30*/  BRA.U !UP0, `(.L_x_23) ;  /* 0x0000000908007547 */ /* 0x000fea000b800000 */
[----:B------:R-:W3:Y:S01]  /*1e40*/  LDCU.128 UR12, c[0x0][0x480] ;  /* 0x00009000ff0c77ac */ /* 0x000ee20008000c00 */
[----:B------:R-:W4:Y:S01]  /*1e50*/  LDCU.128 UR8, c[0x0][0x490] ;  /* 0x00009200ff0877ac */ /* 0x000f220008000c00 */
[----:B------:R-:W1:Y:S01]  /*1e60*/  LDCU.64 UR20, c[0x0][0x4c0] ;  /* 0x00009800ff1477ac */ /* 0x000e620008000a00 */
[----:B------:R-:W1:Y:S01]  /*1e70*/  LDCU.64 UR16, c[0x0][0x4f0] ;  /* 0x00009e00ff1077ac */ /* 0x000e620008000a00 */
[----:B------:R-:W-:Y:S02]  /*1e80*/  UIADD3 UR68, UPT, UPT, UR74, UR68, URZ ;  /* 0x000000444a447290 */ /* 0x000fe4000fffe0ff */
[----:B---3--:R-:W-:Y:S02]  /*1e90*/  UIMAD.WIDE.U32 UR4, UR64, UR13, URZ ;  /* 0x0000000d400472a5 */ /* 0x008fe4000f8e00ff */
[----:B------:R-:W-:Y:S02]  /*1ea0*/  UISETP.NE.AND UP0, UPT, UR12, 0x1, UPT ;  /* 0x000000010c00788c */ /* 0x000fe4000bf05270 */
[----:B------:R-:W-:Y:S01]  /*1eb0*/  USHF.R.U32.HI UR5, URZ, UR14, UR5 ;  /* 0x0000000eff057299 */ /* 0x000fe20008011605 */
[----:B------:R-:W3:Y:S03]  /*1ec0*/  LDCU UR13, c[0x0][0x4c8] ;  /* 0x00009900ff0d77ac */ /* 0x000ee60008000800 */
[----:B------:R-:W-:-:S02]  /*1ed0*/  USEL UR5, UR64, UR5, !UP0 ;  /* 0x0000000540057287 */ /* 0x000fc4000c000000 */
[----:B------:R-:W-:Y:S02]  /*1ee0*/  UISETP.NE.AND UP0, UPT, UR15, 0x1, UPT ;  /* 0x000000010f00788c */ /* 0x000fe4000bf05270 */
[----:B----4-:R-:W-:Y:S01]  /*1ef0*/  UIMAD.WIDE.U32 UR6, UR5, UR8, URZ ;  /* 0x00000008050672a5 */ /* 0x010fe2000f8e00ff */
[----:B------:R-:W4:Y:S01]  /*1f00*/  LDCU UR8, c[0x0][0x4a0] ;  /* 0x00009400ff0877ac */ /* 0x000f220008000800 */
[----:B------:R-:W1:Y:S05]  /*1f10*/  LDCU UR73, c[0x0][0x38c] ;  /* 0x00007180ff4977ac */ /* 0x000e6a0008000800 */
[----:B------:R-:W-:Y:S01]  /*1f20*/  UMOV UR4, UR7 ;  /* 0x0000000700047c82 */ /* 0x000fe20008000000 */
[----:B------:R-:W1:Y:S01]  /*1f30*/  LDCU UR23, c[0x0][0x4cc] ;  /* 0x00009980ff1777ac */ /* 0x000e620008000800 */
[----:B------:R-:W-:Y:S01]  /*1f40*/  USHF.R.U32.HI UR4, URZ, UR9, UR4 ;  /* 0x00000009ff047299 */ /* 0x000fe20008011604 */
[----:B------:R-:W1:Y:S03]  /*1f50*/  LDCU UR9, c[0x0][0x4ec] ;  /* 0x00009d80ff0977ac */ /* 0x000e660008000800 */
[----:B------:R-:W-:-:S02]  /*1f60*/  USEL UR4, UR5, UR4, !UP0 ;  /* 0x0000000405047287 */ /* 0x000fc4000c000000 */
[----:B------:R-:W-:Y:S02]  /*1f70*/  UISETP.NE.AND UP0, UPT, UR10, 0x1, UPT ;  /* 0x000000010a00788c */ /* 0x000fe4000bf05270 */
[----:B------:R-:W-:Y:S01]  /*1f80*/  UIMAD.WIDE.U32 UR6, UR4, UR11, URZ ;  /* 0x0000000b040672a5 */ /* 0x000fe2000f8e00ff */
[----:B------:R-:W1:Y:S01]  /*1f90*/  LDCU.64 UR48, c[0x0][0x4d0] ;  /* 0x00009a00ff3077ac */ /* 0x000e620008000a00 */
[----:B------:R-:W-:-:S05]  /*1fa0*/  UIADD3 UR34, UPT, UPT, UR50, 0x20, URZ ;  /* 0x0000002032227890 */ /* 0x000fca000fffe0ff */
[----:B------:R-:W-:Y:S01]  /*1fb0*/  UMOV UR6, UR7 ;  /* 0x0000000700067c82 */ /* 0x000fe20008000000 */
[----:B------:R-:W-:Y:S02]  /*1fc0*/  UIADD3 UR7, UPT, UPT, -UR5, URZ, URZ ;  /* 0x000000ff05077290 */ /* 0x000fe4000fffe1ff */
[----:B----4-:R-:W-:Y:S02]  /*1fd0*/  USHF.R.U32.HI UR6, URZ, UR8, UR6 ;  /* 0x00000008ff067299 */ /* 0x010fe40008011606 */
[----:B------:R-:W-:Y:S02]  /*1fe0*/  UIMAD UR7, UR12, UR7, UR64 ;  /* 0x000000070c0772a4 */ /* 0x000fe4000f8e0240 */
[----:B------:R-:W-:Y:S02]  /*1ff0*/  USEL UR14, UR4, UR6, !UP0 ;  /* 0x00000006040e7287 */ /* 0x000fe4000c000000 */
[----:B------:R-:W-:Y:S02]  /*2000*/  UIADD3 UR6, UPT, UPT, -UR4, URZ, URZ ;  /* 0x000000ff04067290 */ /* 0x000fe4000fffe1ff */
[----:B------:R-:W-:-:S02]  /*2010*/  UIADD3 UR8, UPT, UPT, -UR14, URZ, URZ ;  /* 0x000000ff0e087290 */ /* 0x000fc4000fffe1ff */
[----:B------:R-:W-:Y:S02]  /*2020*/  UIMAD UR12, UR15, UR6, UR5 ;  /* 0x000000060f0c72a4 */ /* 0x000fe4000f8e0205 */
[----:B------:R-:W-:Y:S02]  /*2030*/  UIMAD UR8, UR10, UR8, UR4 ;  /* 0x000000080a0872a4 */ /* 0x000fe4000f8e0204 */
[----:B-1----:R-:W-:Y:S01]  /*2040*/  UIMAD UR11, UR7, UR20, UR9 ;  /* 0x00000014070b72a4 */ /* 0x002fe2000f8e0209 */
[----:B------:R-:W1:Y:S02]  /*2050*/  LDCU.64 UR64, c[0x0][0x390] ;  /* 0x00007200ff4077ac */ /* 0x000e640008000a00 */
[----:B------:R-:W4:Y:S01]  /*2060*/  LDCU UR6, c[0x0][0x500] ;  /* 0x0000a000ff0677ac */ /* 0x000f220008000800 */
[----:B------:R-:W1:Y:S01]  /*2070*/  LDCU.64 UR4, c[0x0][0x4f8] ;  /* 0x00009f00ff0477ac */ /* 0x000e620008000a00 */
[----:B------:R-:W-:Y:S02]  /*2080*/  UIADD3 UR26, UPT, UPT, UR50, 0x40, URZ ;  /* 0x00000040321a7890 */ /* 0x000fe4000fffe0ff */
[----:B------:R-:W-:-:S02]  /*2090*/  UIADD3 UR18, UPT, UPT, UR50, 0x60, URZ ;  /* 0x0000006032127890 */ /* 0x000fc4000fffe0ff */
[----:B------:R-:W-:Y:S02]  /*20a0*/  UIMAD UR12, UR12, UR21, UR16 ;  /* 0x000000150c0c72a4 */ /* 0x000fe4000f8e0210 */
[----:B---3--:R-:W-:Y:S01]  /*20b0*/  UIMAD UR13, UR8, UR13, UR17 ;  /* 0x0000000d080d72a4 */ /* 0x008fe2000f8e0211 */
[----:B------:R-:W-:Y:S01]  /*20c0*/  UMOV UR63, UR74 ;  /* 0x0000004a003f7c82 */ /* 0x000fe20008000000 */
[----:B------:R-:W-:-:S10]  /*20d0*/  UMOV UR7, UR59 ;  /* 0x0000003b00077c82 */ /* 0x000fd40008000000 */
.L_x_28:
[----:B---3--:R-:W-:Y:S01]  /*20e0*/  @!P3 MOV R4, 0x6000 ;  /* 0x000060000004b802 */ /* 0x008fe20000000f00 */
[----:B------:R-:W-:Y:S01]  /*20f0*/  ULEA UR9, UR7, UR58, 0x3 ;  /* 0x0000003a07097291 */ /* 0x000fe2000f8e18ff */
[----:B--2---:R-:W-:Y:S11]  /*2100*/  @P0 BRA `(.L_x_24) ;  /* 0x0000000000100947 */ /* 0x004ff60003800000 */
[----:B------:R-:W-:Y:S04]  /*2110*/  MOV R5, UR47 ;  /* 0x0000002f00057c02 */ /* 0x000fe80008000f00 */
[----:B------:R-:W-:Y:S04]  /*2120*/  SHF.L.U32 R5, R5, 0x1f, RZ ;  /* 0x0000001f05057819 */ /* 0x000fe800000006ff */
[----:B------:R-:W2:Y:S02]  /*2130*/  SYNCS.PHASECHK.TRANS64.TRYWAIT P0, [UR9+0x40], R5 ;  /* 0x00004005ff0075a7 */ /* 0x000ea40008001109 */
[----:B--2---:R-:W-:Y:S05]  /*2140*/  @!P0 BRA `(.L_x_25) ;  /* 0x0000007000908947 */ /* 0x004fea0003800000 */
.L_x_24:
[----:B------:R3:W-:Y:S01]  /*2150*/  @!P3 SYNCS.ARRIVE.TRANS64 RZ, [UR9], R4 ;  /* 0x00000004ffffb9a7 */ /* 0x0007e20008000009 */
[----:B------:R-:W-:Y:S04]  /*2160*/  BSSY.RECONVERGENT B0, `(.L_x_26) ;  /* 0x0000003000007945 */ /* 0x000fe80003800200 */
[----:B------:R-:W-:Y:S05]  /*2170*/  @P2 BRA `(.L_x_27) ;  /* 0x0000000000042947 */ /* 0x000fea0003800000 */
[----:B-1--4-:R-:W-:Y:S05]  /*2180*/  BPT.TRAP 0x1 ;  /* 0x000000040000795c */ /* 0x012fea0000300000 */
.L_x_27:
[----:B-1--4-:R-:W-:Y:S05]  /*2190*/  BSYNC.RECONVERGENT B0 ;  /* 0x0000000000007941 */ /* 0x012fea0003800200 */
.L_x_26:
[----:B------:R-:W-:Y:S02]  /*21a0*/  UIADD3 UR8, UPT, UPT, UR7, 0x1, URZ ;  /* 0x0000000107087890 */ /* 0x000fe4000fffe0ff */
[----:B------:R-:W-:Y:S02]  /*21b0*/  UIMAD UR16, UR52, UR23, UR4 ;  /* 0x00000017341072a4 */ /* 0x000fe4000f8e0204 */
[----:B------:R-:W-:Y:S02]  /*21c0*/  UISETP.NE.AND UP0, UPT, UR8, 0x8, UPT ;  /* 0x000000080800788c */ /* 0x000fe4000bf05270 */
[----:B------:R-:W-:Y:S02]  /*21d0*/  UIMAD UR15, UR53, UR48, UR5 ;  /* 0x00000030350f72a4 */ /* 0x000fe4000f8e0205 */
[----:B------:R-:W-:Y:S02]  /*21e0*/  USEL UR10, URZ, 0x1, UP0 ;  /* 0x00000001ff0a7887 */ /* 0x000fe40008000000 */
[----:B------:R-:W-:Y:S02]  /*21f0*/  USEL UR59, UR8, URZ, UP0 ;  /* 0x000000ff083b7287 */ /* 0x000fe40008000000 */
[----:B------:R-:W-:Y:S02]  /*2200*/  ULOP3.LUT UR47, UR47, UR10, URZ, 0x3c, !UPT ;  /* 0x0000000a2f2f7292 */ /* 0x000fe4000f8e3cff */
[----:B------:R-:W-:Y:S02]  /*2210*/  ULEA UR8, UR59, UR58, 0x3 ;  /* 0x0000003a3b087291 */ /* 0x000fe4000f8e18ff */
[----:B------:R-:W-:Y:S02]  /*2220*/  ULEA UR19, UR7, UR58, 0xe ;  /* 0x0000003a07137291 */ /* 0x000fe4000f8e70ff */
[----:B------:R-:W-:Y:S01]  /*2230*/  ULEA UR15, UR15, UR16, 0x5 ;  /* 0x000000100f0f7291 */ /* 0x000fe2000f8e28ff */
[----:B--2---:R-:W-:Y:S01]  /*2240*/  MOV R0, UR47 ;  /* 0x0000002f00007c02 */ /* 0x004fe20008000f00 */
[----:B------:R-:W-:Y:S02]  /*2250*/  UIADD3 UR60, UP1, UPT, UR70, 0x80, URZ ;  /* 0x00000080463c7890 */ /* 0x000fe4000ff3e0ff */
[----:B------:R-:W-:Y:S01]  /*2260*/  USHF.L.U32 UR43, UR31, 0x5, URZ ;  /* 0x000000051f2b7899 */ /* 0x000fe200080006ff */
[----:B------:R-:W-:Y:S01]  /*2270*/  SHF.L.U32 R0, R0, 0x1f, RZ ;  /* 0x0000001f00007819 */ /* 0x000fe200000006ff */
[----:B------:R-:W-:Y:S02]  /*2280*/  UIADD3.X UR61, UPT, UPT, URZ, UR71, URZ, UP1, !UPT ;  /* 0x00000047ff3d7290 */ /* 0x000fe40008ffe4ff */
[----:B------:R-:W-:Y:S01]  /*2290*/  UIADD3 UR62, UPT, UPT, UR52, 0x1, URZ ;  /* 0x00000001343e7890 */ /* 0x000fe2000fffe0ff */
[----:B------:R1:W2:Y:S01]  /*22a0*/  SYNCS.PHASECHK.TRANS64.TRYWAIT P0, [UR8+0x40], R0 ;  /* 0x00004000ff0075a7 */ /* 0x0002a20008001108 */
[----:B------:R-:W-:Y:S02]  /*22b0*/  ULEA UR8, UR7, UR58, 0xd ;  /* 0x0000003a07087291 */ /* 0x000fe4000f8e68ff */
[----:B------:R-:W-:Y:S02]  /*22c0*/  UIMAD UR7, UR54, UR49, UR6 ;  /* 0x00000031360772a4 */ /* 0x000fe4000f8e0206 */
[----:B------:R-:W-:Y:S02]  /*22d0*/  UIADD3 UR8, UPT, UPT, UR8, 0x8800, URZ ;  /* 0x0000880008087890 */ /* 0x000fe4000fffe0ff */
[----:B------:R-:W-:Y:S02]  /*22e0*/  ULEA UR7, UR7, UR15, 0xa ;  /* 0x0000000f07077291 */ /* 0x000fe4000f8e50ff */
[----:B------:R-:W-:Y:S02]  /*22f0*/  UIADD3 UR56, UP0, UPT, UR70, 0x200, URZ ;  /* 0x0000020046387890 */ /* 0x000fe4000ff1e0ff */
[----:B------:R-:W-:Y:S02]  /*2300*/  UPRMT UR7, UR7, 0x5410, URZ ;  /* 0x0000541007077896 */ /* 0x000fe400080000ff */
[----:B------:R-:W-:Y:S02]  /*2310*/  UISETP.NE.AND UP2, UPT, UR62, UR73, UPT ;  /* 0x000000493e00728c */ /* 0x000fe4000bf45270 */
[----:B------:R-:W-:Y:S02]  /*2320*/  UIADD3.X UR57, UPT, UPT, URZ, UR71, URZ, UP0, !UPT ;  /* 0x00000047ff397290 */ /* 0x000fe400087fe4ff */
[----:B------:R-:W-:Y:S02]  /*2330*/  UIADD3 UR40, UPT, UPT, UR19, 0x18800, URZ ;  /* 0x0001880013287890 */ /* 0x000fe4000fffe0ff */
[----:B------:R-:W-:Y:S02]  /*2340*/  UIADD3 UR32, UPT, UPT, UR19, 0x19800, URZ ;  /* 0x0001980013207890 */ /* 0x000fe4000fffe0ff */
[----:B------:R-:W-:Y:S02]  /*2350*/  UIADD3 UR55, UPT, UPT, UR53, 0x1, URZ ;  /* 0x0000000135377890 */ /* 0x000fe4000fffe0ff */
[----:B------:R-:W-:Y:S02]  /*2360*/  UIADD3 UR24, UPT, UPT, UR19, 0x1a800, URZ ;  /* 0x0001a80013187890 */ /* 0x000fe4000fffe0ff */
[----:B------:R-:W-:Y:S02]  /*2370*/  @UP2 UIADD3 UR55, UPT, UPT, UR53, URZ, URZ ;  /* 0x000000ff35372290 */ /* 0x000fe4000fffe0ff */
[----:B------:R-:W-:Y:S02]  /*2380*/  UIADD3 UR16, UPT, UPT, UR19, 0x1b800, URZ ;  /* 0x0001b80013107890 */ /* 0x000fe4000fffe0ff */
[----:B------:R-:W-:Y:S02]  /*2390*/  UISETP.NE.AND UP1, UPT, UR55, UR64, UPT ;  /* 0x000000403700728c */ /* 0x000fe4000bf25270 */
[----:B------:R-:W-:Y:S01]  /*23a0*/  UIADD3 UR51, UPT, UPT, UR54, 0x1, URZ ;  /* 0x0000000136337890 */ /* 0x000fe2000fffe0ff */
[----:B------:R-:W-:Y:S01]  /*23b0*/  UMOV UR10, UR43 ;  /* 0x0000002b000a7c82 */ /* 0x000fe20008000000 */
[----:B------:R-:W-:Y:S01]  /*23c0*/  UMOV UR66, 0x0 ;  /* 0x0000000000427882 */ /* 0x000fe20000000000 */
[----:B------:R4:W-:Y:S01]  /*23d0*/  UTMALDG.5D.IM2COL [UR8], [UR60], UR7 ;  /* 0x000000083c0073b4 */ /* 0x0009e20008060007 */
[----:B------:R-:W-:Y:S01]  /*23e0*/  UMOV UR67, 0x10000000 ;  /* 0x1000000000437882 */ /* 0x000fe20000000000 */
[----:B------:R-:W-:Y:S01]  /*23f0*/  UMOV UR41, UR9 ;  /* 0x0000000900297c82 */ /* 0x000fe20008000000 */
[----:B------:R-:W-:Y:S01]  /*2400*/  UMOV UR42, UR50 ;  /* 0x00000032002a7c82 */ /* 0x000fe20008000000 */
[----:B------:R-:W-:Y:S02]  /*2410*/  UMOV UR44, UR52 ;  /* 0x00000034002c7c82 */ /* 0x000fe40008000000 */
[----:B------:R-:W-:Y:S01]  /*2420*/  @UP1 UIADD3 UR51, UPT, UPT, UR54, URZ, URZ ;  /* 0x000000ff36331290 */ /* 0x000fe2000fffe0ff */
[----:B------:R-:W-:Y:S01]  /*2430*/  UMOV UR45, UR53 ;  /* 0x00000035002d7c82 */ /* 0x000fe20008000000 */
[----:B------:R-:W-:Y:S02]  /*2440*/  UMOV UR46, UR54 ;  /* 0x00000036002e7c82 */ /* 0x000fe40008000000 */
[----:B------:R-:W-:Y:S01]  /*2450*/  UISETP.NE.AND UP0, UPT, UR51, UR65, UPT ;  /* 0x000000413300728c */ /* 0x000fe2000bf05270 */
[----:B------:R1:W-:Y:S01]  /*2460*/  UTMALDG.5D [UR40], [UR56], desc[UR66] ;  /* 0x00004228380075b4 */ /* 0x0003e20008021000 */
[----:B------:R-:W-:Y:S01]  /*2470*/  UMOV UR33, UR9 ;  /* 0x0000000900217c82 */ /* 0x000fe20008000000 */
[----:B------:R-:W-:Y:S01]  /*2480*/  UMOV UR36, UR52 ;  /* 0x0000003400247c82 */ /* 0x000fe20008000000 */
[----:B------:R-:W-:Y:S01]  /*2490*/  UMOV UR37, UR53 ;  /* 0x0000003500257c82 */ /* 0x000fe20008000000 */
[----:B------:R-:W-:Y:S01]  /*24a0*/  UMOV UR38, UR54 ;  /* 0x0000003600267c82 */ /* 0x000fe20008000000 */
[----:B------:R-:W-:Y:S01]  /*24b0*/  UMOV UR35, UR43 ;  /* 0x0000002b00237c82 */ /* 0x000fe20008000000 */
[----:B------:R-:W-:Y:S01]  /*24c0*/  UMOV UR25, UR9 ;  /* 0x0000000900197c82 */ /* 0x000fe20008000000 */
[----:B------:R-:W-:Y:S01]  /*24d0*/  UMOV UR28, UR52 ;  /* 0x00000034001c7c82 */ /* 0x000fe20008000000 */
[----:B------:R1:W-:Y:S01]  /*24e0*/  UTMALDG.5D [UR32], [UR56], desc[UR66] ;  /* 0x00004220380075b4 */ /* 0x0003e20008021000 */
[----:B------:R-:W-:Y:S01]  /*24f0*/  UMOV UR29, UR53 ;  /* 0x00000035001d7c82 */ /* 0x000fe20008000000 */
[----:B------:R-:W-:Y:S01]  /*2500*/  UMOV UR30, UR54 ;  /* 0x00000036001e7c82 */ /* 0x000fe20008000000 */
[----:B------:R-:W-:Y:S01]  /*2510*/  UMOV UR27, UR43 ;  /* 0x0000002b001b7c82 */ /* 0x000fe20008000000 */
[----:B------:R-:W-:Y:S01]  /*2520*/  UMOV UR20, UR52 ;  /* 0x0000003400147c82 */ /* 0x000fe20008000000 */
[----:B------:R-:W-:Y:S01]  /*2530*/  USEL UR52, UR62, URZ, UP2 ;  /* 0x000000ff3e347287 */ /* 0x000fe20009000000 */
[----:B------:R-:W-:Y:S01]  /*2540*/  UMOV UR21, UR53 ;  /* 0x0000003500157c82 */ /* 0x000fe20008000000 */
[----:B------:R-:W-:Y:S01]  /*2550*/  USEL UR53, UR55, URZ, UP1 ;  /* 0x000000ff37357287 */ /* 0x000fe20008800000 */
[----:B------:R1:W-:Y:S01]  /*2560*/  UTMALDG.5D [UR24], [UR56], desc[UR66] ;  /* 0x00004218380075b4 */ /* 0x0003e20008021000 */
[----:B------:R-:W-:Y:S01]  /*2570*/  UMOV UR22, UR54 ;  /* 0x0000003600167c82 */ /* 0x000fe20008000000 */
[----:B------:R-:W-:Y:S01]  /*2580*/  USEL UR54, UR51, URZ, UP0 ;  /* 0x000000ff33367287 */ /* 0x000fe20008000000 */
[----:B------:R-:W-:Y:S01]  /*2590*/  UMOV UR17, UR9 ;  /* 0x0000000900117c82 */ /* 0x000fe20008000000 */
[----:B------:R-:W-:Y:S02]  /*25a0*/  UMOV UR19, UR43 ;  /* 0x0000002b00137c82 */ /* 0x000fe40008000000 */
[----:B------:R1:W-:Y:S01]  /*25b0*/  UTMALDG.5D [UR16], [UR56], desc[UR66] ;  /* 0x00004210380075b4 */ /* 0x0003e20008021000 */
[----:B----4-:R-:W-:Y:S02]  /*25c0*/  UIADD3 UR8, UPT, UPT, UR31, 0x1, URZ ;  /* 0x000000011f087890 */ /* 0x010fe4000fffe0ff */
[----:B------:R-:W-:Y:S02]  /*25d0*/  @UP0 UIADD3 UR8, UPT, UPT, UR31, URZ, URZ ;  /* 0x000000ff1f080290 */ /* 0x000fe4000fffe0ff */
[----:B------:R-:W-:Y:S02]  /*25e0*/  UISETP.GT.U32.AND UP0, UPT, UR63, 0x1, UPT ;  /* 0x000000013f00788c */ /* 0x000fe4000bf04070 */
[----:B------:R-:W-:Y:S03]  /*25f0*/  UIADD3 UR7, UPT, UPT, UR63, -0x1, URZ ;  /* 0xffffffff3f077890 */ /* 0x000fe6000fffe0ff */
[----:B------:R-:W-:Y:S04]  /*2600*/  UMOV UR31, UR8 ;  /* 0x00000008001f7c82 */ /* 0x000fe80008000000 */
[----:B------:R-:W-:Y:S01]  /*2610*/  UMOV UR63, UR7 ;  /* 0x00000007003f7c82 */ /* 0x000fe20008000000 */
[----:B------:R-:W-:Y:S01]  /*2620*/  UMOV UR7, UR59 ;  /* 0x0000003b00077c82 */ /* 0x000fe20008000000 */
[----:B-1----:R-:W-:Y:S05]  /*2630*/  BRA.U UP0, `(.L_x_28) ;  /* 0xfffffff900a87547 */ /* 0x002fea000b83ffff */
.L_x_23:
[----:B---3--:R-:W-:Y:S01]  /*2640*/  SHF.L.U32 R4, R2, 0x1f, RZ ;  /* 0x0000001f02047819 */ /* 0x008fe200000006ff */
[----:B------:R-:W-:-:S03]  /*2650*/  NOP ;  /* 0x0000000000007918 */ /* 0x000fc60000000000 */
[----:B--2---:R-:W2:Y:S02]  /*2660*/  SYNCS.PHASECHK.TRANS64.TRYWAIT P0, [UR58+0xd0], R4 ;  /* 0x0000d004ff0075a7 */ /* 0x004ea4000800113a */
[----:B--2---:R-:W-:Y:S05]  /*2670*/  @!P0 BRA `(.L_x_29) ;  /* 0x0000006c005c8947 */ /* 0x004fea0003800000 */
.L_x_130:
[----:B-1----:R-:W1:Y:S01]  /*2680*/  LDS.128 R4, [UR58+0x110] ;  /* 0x0001103aff047984 */ /* 0x002e620008000c00 */
[----:B------:R-:W-:Y:S02]  /*2690*/  UIADD3 UR4, UPT, UPT, UR58, 0xd8, URZ ;  /* 0x000000d83a047890 */ /* 0x000fe4000fffe0ff */
[----:B------:R-:W-:Y:S01]  /*26a0*/  UISETP.GE.AND UP0, UPT, UR39, 0x1, UPT ;  /* 0x000000012700788c */ /* 0x000fe2000bf06270 */
[----:B------:R-:W-:Y:S01]  /*26b0*/  @!PT LDS RZ, [RZ] ;  /* 0x00000000fffff984 */ /* 0x000fe20000000800 */
[----:B------:R-:W-:Y:S01]  /*26c0*/  @!PT LDS RZ, [RZ] ;  /* 0x00000000fffff984 */ /* 0x000fe20000000800 */
[----:B------:R-:W-:Y:S01]  /*26d0*/  @!PT LDS RZ, [RZ] ;  /* 0x00000000fffff984 */ /* 0x000fe20000000800 */
[----:B------:R-:W-:Y:S01]  /*26e0*/  @!PT LDS RZ, [RZ] ;  /* 0x00000000fffff984 */ /* 0x000fe20000000800 */
[----:B------:R2:W-:Y:S06]  /*26f0*/  MEMBAR.ALL.CTA ;  /* 0x0000000000007992 */ /* 0x0005ec0000008000 */
[----:B--2---:R-:W2:Y:S01]  /*2700*/  FENCE.VIEW.ASYNC.S ;  /* 0x00000000000073c6 */ /* 0x004ea20000000000 */
[----:B------:R-:W-:-:S09]  /*2710*/  UPRMT UR4, URZ, 0x654, UR4 ;  /* 0x00000654ff047896 */ /* 0x000fd20008000004 */
[----:B--2---:R-:W-:Y:S01]  /*2720*/  SYNCS.ARRIVE.TRANS64.RED.A1T0 RZ, [UR4], RZ ;  /* 0x000000ffffff79a7 */ /* 0x004fe20008100404 */
[----:B-1----:R-:W-:-:S13]  /*2730*/  LOP3.LUT P0, RZ, R6, 0x1, RZ, 0xc0, !PT ;  /* 0x0000000106ff7812 */ /* 0x002fda000780c0ff */
[----:B------:R-:W-:Y:S01]  /*2740*/  VOTEU.ANY UP1, P0 ;  /* 0x0000000000ff7886 */ /* 0x000fe20000020100 */
[----:B------:R-:W-:-:S13]  /*2750*/  PLOP3.LUT P0, PT, PT, PT, UP1, 0x80, 0x8 ;  /* 0x000000000008781c */ /* 0x000fda0003f0f018 */
[----:B------:R-:W-:Y:S02]  /*2760*/  @P0 MOV R0, R4 ;  /* 0x0000000400000202 */ /* 0x000fe40000000f00 */
[----:B------:R-:W-:Y:S02]  /*2770*/  @P0 LOP3.LUT R4, R5, 0xffff, RZ, 0xc0, !PT ;  /* 0x0000ffff05040812 */ /* 0x000fe400078ec0ff */
[----:B------:R-:W-:Y:S02]  /*2780*/  @P0 R2UR UR6, R0 ;  /* 0x00000000000602ca */ /* 0x000fe400000e0000 */
[----:B------:R-:W-:-:S11]  /*2790*/  @P0 R2UR UR5, R4 ;  /* 0x00000000040502ca */ /* 0x000fd600000e0000 */
[----:B------:R-:W-:Y:S02]  /*27a0*/  @UP1 UMOV UR72, UR6 ;  /* 0x0000000600481c82 */ /* 0x000fe40008000000 */
[----:B------:R-:W-:Y:S01]  /*27b0*/  @UP1 UMOV UR69, UR5 ;  /* 0x0000000500451c82 */ /* 0x000fe20008000000 */
[----:B------:R-:W-:Y:S05]  /*27c0*/  BRA.U !UP0, `(.L_x_30) ;  /* 0x0000000108d47547 */ /* 0x000fea000b800000 */
[----:B------:R-:W1:Y:S01]  /*27d0*/  LDCU.128 UR16, c[0x0][0xc10] ;  /* 0x00018200ff1077ac */ /* 0x000e620008000c00 */
[----:B------:R-:W2:Y:S01]  /*27e0*/  LDCU UR20, c[0x0][0xc20] ;  /* 0x00018400ff1477ac */ /* 0x000ea20008000800 */
[----:B------:R-:W3:Y:S01]  /*27f0*/  LDCU UR13, c[0x0][0xc0c] ;  /* 0x00018180ff0d77ac */ /* 0x000ee20008000800 */
[----:B------:R-:W4:Y:S01]  /*2800*/  LDCU.64 UR14, c[0x0][0xc28] ;  /* 0x00018500ff0e77ac */ /* 0x000f220008000a00 */
[----:B------:R-:W-:Y:S02]  /*2810*/  UISETP.NE.AND UP3, UPT, UR39, 0x1, UPT ;  /* 0x000000012700788c */ /* 0x000fe4000bf65270 */
[----:B-1----:R-:W-:Y:S02]  /*2820*/  UIMAD.WIDE.U32 UR4, UR75, UR19, URZ ;  /* 0x000000134b0472a5 */ /* 0x002fe4000f8e00ff */
[----:B------:R-:W-:Y:S02]  /*2830*/  UIMAD.WIDE.U32 UR6, UR76, UR16, URZ ;  /* 0x000000104c0672a5 */ /* 0x000fe4000f8e00ff */
[----:B------:R-:W-:-:S02]  /*2840*/  UISETP.NE.AND UP0, UPT, UR18, 0x1, UPT ;  /* 0x000000011200788c */ /* 0x000fc4000bf05270 */
[----:B------:R-:W-:Y:S01]  /*2850*/  UIMAD.WIDE.U32 UR10, UR69, UR19, URZ ;  /* 0x00000013450a72a5 */ /* 0x000fe2000f8e00ff */
[----:B------:R-:W-:Y:S01]  /*2860*/  UMOV UR4, UR5 ;  /* 0x0000000500047c82 */ /* 0x000fe20008000000 */
[----:B---3--:R-:W-:Y:S02]  /*2870*/  UISETP.NE.AND UP2, UPT, UR13, 0x1, UPT ;  /* 0x000000010d00788c */ /* 0x008fe4000bf45270 */
[----:B--2---:R-:W-:Y:S02]  /*2880*/  USHF.R.U32.HI UR5, URZ, UR20, UR4 ;  /* 0x00000014ff057299 */ /* 0x004fe40008011604 */
[----:B------:R-:W-:Y:S01]  /*2890*/  UIMAD.WIDE.U32 UR8, UR72, UR16, URZ ;  /* 0x00000010480872a5 */ /* 0x000fe2000f8e00ff */
[----:B------:R-:W-:Y:S01]  /*28a0*/  UMOV UR4, UR7 ;  /* 0x0000000700047c82 */ /* 0x000fe20008000000 */
[----:B------:R-:W-:Y:S02]  /*28b0*/  USEL UR5, UR75, UR5, !UP0 ;  /* 0x000000054b057287 */ /* 0x000fe4000c000000 */
[----:B------:R-:W-:-:S02]  /*28c0*/  USHF.R.U32.HI UR4, URZ, UR17, UR4 ;  /* 0x00000011ff047299 */ /* 0x000fc40008011604 */
[----:B----4-:R-:W-:Y:S02]  /*28d0*/  UIMAD.WIDE.U32 UR6, UR5, UR14, URZ ;  /* 0x0000000e050672a5 */ /* 0x010fe4000f8e00ff */
[----:B------:R-:W-:Y:S01]  /*28e0*/  USEL UR12, UR76, UR4, !UP2 ;  /* 0x000000044c0c7287 */ /* 0x000fe2000d000000 */
[----:B------:R-:W-:Y:S02]  /*28f0*/  UMOV UR8, UR9 ;  /* 0x0000000900087c82 */ /* 0x000fe40008000000 */
[----:B------:R-:W-:Y:S01]  /*2900*/  UMOV UR4, UR11 ;  /* 0x0000000b00047c82 */ /* 0x000fe20008000000 */
[----:B------:R-:W-:Y:S01]  /*2910*/  UIMAD.WIDE.U32 UR10, UR12, UR14, URZ ;  /* 0x0000000e0c0a72a5 */ /* 0x000fe2000f8e00ff */
[----:B------:R-:W-:Y:S01]  /*2920*/  UMOV UR6, UR7 ;  /* 0x0000000700067c82 */ /* 0x000fe20008000000 */
[----:B------:R-:W-:Y:S02]  /*2930*/  USHF.R.U32.HI UR4, URZ, UR20, UR4 ;  /* 0x00000014ff047299 */ /* 0x000fe40008011604 */
[----:B------:R-:W-:-:S02]  /*2940*/  @UP3 USHF.R.U32.HI UR5, URZ, UR15, UR6 ;  /* 0x0000000fff053299 */ /* 0x000fc40008011606 */
[----:B------:R-:W-:Y:S01]  /*2950*/  USHF.R.U32.HI UR8, URZ, UR17, UR8 ;  /* 0x00000011ff087299 */ /* 0x000fe20008011608 */
[----:B------:R-:W-:Y:S01]  /*2960*/  UMOV UR6, UR11 ;  /* 0x0000000b00067c82 */ /* 0x000fe20008000000 */
[----:B------:R-:W-:Y:S02]  /*2970*/  USEL UR4, UR69, UR4, !UP0 ;  /* 0x0000000445047287 */ /* 0x000fe4000c000000 */
[----:B------:R-:W-:Y:S02]  /*2980*/  @UP3 USHF.R.U32.HI UR12, URZ, UR15, UR6 ;  /* 0x0000000fff0c3299 */ /* 0x000fe40008011606 */
[----:B------:R-:W-:Y:S02]  /*2990*/  UIMAD UR6, UR39, UR5, URZ ;  /* 0x00000005270672a4 */ /* 0x000fe4000f8e02ff */
[----:B------:R-:W-:Y:S02]  /*29a0*/  USEL UR5, UR72, UR8, !UP2 ;  /* 0x0000000848057287 */ /* 0x000fe4000d000000 */
[----:B------:R-:W-:-:S02]  /*29b0*/  UIMAD UR8, UR39, UR12, URZ ;  /* 0x0000000c270872a4 */ /* 0x000fc4000f8e02ff */
[----:B------:R-:W-:Y:S02]  /*29c0*/  UISETP.GE.AND UP0, UPT, UR4, UR6, UPT ;  /* 0x000000060400728c */ /* 0x000fe4000bf06270 */
[----:B------:R-:W-:Y:S02]  /*29d0*/  UIMAD.WIDE.U32 UR6, UR4, UR14, URZ ;  /* 0x0000000e040672a5 */ /* 0x000fe4000f8e00ff */
[----:B------:R-:W-:Y:S02]  /*29e0*/  UISETP.GE.OR UP0, UPT, UR5, UR8, UP0 ;  /* 0x000000080500728c */ /* 0x000fe40008706670 */
[----:B------:R-:W-:Y:S02]  /*29f0*/  UIMAD.WIDE.U32 UR8, UR5, UR14, URZ ;  /* 0x0000000e050872a5 */ /* 0x000fe4000f8e00ff */
[----:B------:R-:W-:Y:S01]  /*2a00*/  UIADD3 UR10, UPT, UPT, -UR4, URZ, URZ ;  /* 0x000000ff040a7290 */ /* 0x000fe2000fffe1ff */
[----:B------:R-:W-:Y:S02]  /*2a10*/  UMOV UR6, UR7 ;  /* 0x0000000700067c82 */ /* 0x000fe40008000000 */
[----:B------:R-:W-:-:S02]  /*2a20*/  USHF.R.U32.HI UR6, URZ, UR15, UR6 ;  /* 0x0000000fff067299 */ /* 0x000fc40008011606 */
[----:B------:R-:W-:Y:S02]  /*2a30*/  UIMAD UR10, UR18, UR10, UR69 ;  /* 0x0000000a120a72a4 */ /* 0x000fe4000f8e0245 */
[----:B------:R-:W-:Y:S01]  /*2a40*/  USEL UR6, UR4, UR6, !UP3 ;  /* 0x0000000604067287 */ /* 0x000fe2000d800000 */
[----:B------:R-:W-:Y:S01]  /*2a50*/  @!UP0 UMOV UR7, UR9 ;  /* 0x0000000900078c82 */ /* 0x000fe20008000000 */
[----:B------:R-:W-:Y:S02]  /*2a60*/  UIADD3 UR9, UPT, UPT, -UR5, URZ, URZ ;  /* 0x000000ff05097290 */ /* 0x000fe4000fffe1ff */
[----:B------:R-:W-:Y:S02]  /*2a70*/  @!UP0 USHF.R.U32.HI UR7, URZ, UR15, UR7 ;  /* 0x0000000fff078299 */ /* 0x000fe40008011607 */
[----:B------:R-:W-:Y:S02]  /*2a80*/  UIADD3 UR8, UPT, UPT, -UR6, URZ, URZ ;  /* 0x000000ff06087290 */ /* 0x000fe4000fffe1ff */
[----:B------:R-:W-:-:S02]  /*2a90*/  @!UP0 USEL UR7, UR5, UR7, !UP3 ;  /* 0x0000000705078287 */ /* 0x000fc4000d800000 */
[----:B------:R-:W-:Y:S02]  /*2aa0*/  UIMAD UR8, UR39, UR8, UR4 ;  /* 0x00000008270872a4 */ /* 0x000fe4000f8e0204 */
[----:B------:R-:W-:Y:S02]  /*2ab0*/  @!UP0 UIADD3 UR6, UPT, UPT, UR6, -UR7, URZ ;  /* 0x8000000706068290 */ /* 0x000fe4000fffe0ff */
[----:B------:R-:W-:Y:S02]  /*2ac0*/  @!UP0 UIMAD UR7, UR8, UR12, UR7 ;  /* 0x0000000c080782a4 */ /* 0x000fe4000f8e0207 */
[----:B------:R-:W-:Y:S02]  /*2ad0*/  @!UP0 UIMAD UR4, UR39, UR6, UR5 ;  /* 0x00000006270482a4 */ /* 0x000fe4000f8e0205 */
[----:B------:R-:W-:Y:S02]  /*2ae0*/  UIMAD UR6, UR13, UR9, UR72 ;  /* 0x000000090d0672a4 */ /* 0x000fe4000f8e0248 */
[----:B------:R-:W-:Y:S01]  /*2af0*/  UIMAD UR69, UR4, UR18, UR10 ;  /* 0x00000012044572a4 */ /* 0x000fe2000f8e020a */
[----:B------:R-:W-:-:S02]  /*2b00*/  @!UP0 UMOV UR5, UR7 ;  /* 0x0000000700058c82 */ /* 0x000fc40008000000 */
[----:B------:R-:W-:-:S12]  /*2b10*/  UIMAD UR72, UR5, UR13, UR6 ;  /* 0x0000000d054872a4 */ /* 0x000fd8000f8e0206 */
.L_x_30:
        /* <DEDUP_REMOVED lines=20> */
.L_x_31:
[----:B------:R-:W-:Y:S01]  /*2c60*/  R2UR UR5, R57 ;  /* 0x00000000390572ca */ /* 0x000fe200000e0000 */
[----:B------:R-:W-:Y:S01]  /*2c70*/  UMOV UR46, UR68 ;  /* 0x00000044002e7c82 */ /* 0x000fe20008000000 */
[----:B------:R-:W-:Y:S02]  /*2c80*/  R2UR UR4, R56 ;  /* 0x00000000380472ca */ /* 0x000fe400000e0000 */
[----:B------:R-:W-:Y:S02]  /*2c90*/  PLOP3.LUT P1, PT, PT, PT, PT, 0x80, 0x8 ;  /* 0x000000000008781c */ /* 0x000fe40003f2f070 */
[----:B------:R-:W-:-:S07]  /*2ca0*/  LOP3.LUT R2, R2, 0x1, RZ, 0x3c, !PT ;  /* 0x0000000102027812 */ /* 0x000fce00078e3cff */
[----:B------:R-:W-:Y:S02]  /*2cb0*/  UIADD3 UR51, UPT, UPT, UR72, UR5, URZ ;  /* 0x0000000548337290 */ /* 0x000fe4000fffe0ff */
[----:B------:R-:W-:Y:S01]  /*2cc0*/  UIADD3 UR21, UPT, UPT, UR69, UR4, URZ ;  /* 0x0000000445157290 */ /* 0x000fe2000fffe0ff */
[----:B------:R-:W-:Y:S11]  /*2cd0*/  BRA.U UP1, `(.L_x_32) ;  /* 0xffffffe901047547 */ /* 0x000ff6000b83ffff */
[----:B------:R-:W-:Y:S01]  /*2ce0*/  UIADD3 UR58, UPT, UPT, UR58, 0x40, URZ ;  /* 0x000000403a3a7890 */ /* 0x000fe2000fffe0ff */
[----:B------:R-:W-:-:S03]  /*2cf0*/  MOV R2, UR47 ;  /* 0x0000002f00027c02 */ /* 0x000fc60008000f00 */
[----:B------:R-:W-:Y:S01]  /*2d00*/  ULEA UR4, UR59, UR58, 0x3 ;  /* 0x0000003a3b047291 */ /* 0x000fe2000f8e18ff */
[----:B------:R-:W-:-:S08]  /*2d10*/  SHF.L.U32 R2, R2, 0x1f, RZ ;  /* 0x0000001f02027819 */ /* 0x000fd000000006ff */
[----:B------:R-:W1:Y:S02]  /*2d20*/  SYNCS.PHASECHK.TRANS64.TRYWAIT P0, [UR4], R2 ;  /* 0x00000002ff0075a7 */ /* 0x000e640008001104 */
[----:B-1----:R-:W-:Y:S05]  /*2d30*/  @!P0 BRA `(.L_x_33) ;  /* 0x0000006400c48947 */ /* 0x002fea0003800000 */
.L_x_132:
[----:B------:R-:W-:-:S04]  /*2d40*/  UIADD3 UR4, UPT, UPT, UR59, 0x1, URZ ;  /* 0x000000013b047890 */ /* 0x000fc8000fffe0ff */
[----:B------:R-:W-:-:S04]  /*2d50*/  UISETP.NE.AND UP0, UPT, UR4, 0x8, UPT ;  /* 0x000000080400788c */ /* 0x000fc8000bf05270 */
[----:B------:R-:W-:Y:S02]  /*2d60*/  USEL UR5, URZ, 0x1, UP0 ;  /* 0x00000001ff057887 */ /* 0x000fe40008000000 */
[----:B------:R-:W-:Y:S02]  /*2d70*/  USEL UR4, UR4, URZ, UP0 ;  /* 0x000000ff04047287 */ /* 0x000fe40008000000 */
[----:B------:R-:W-:Y:S02]  /*2d80*/  ULOP3.LUT UR6, UR47, UR5, URZ, 0x3c, !UPT ;  /* 0x000000052f067292 */ /* 0x000fe4000f8e3cff */
[----:B------:R-:W-:-:S04]  /*2d90*/  ULEA UR5, UR4, UR58, 0x3 ;  /* 0x0000003a04057291 */ /* 0x000fc8000f8e18ff */
[----:B-1----:R-:W-:-:S04]  /*2da0*/  MOV R2, UR6 ;  /* 0x0000000600027c02 */ /* 0x002fc80008000f00 */
[----:B------:R-:W-:-:S04]  /*2db0*/  SHF.L.U32 R2, R2, 0x1f, RZ ;  /* 0x0000001f02027819 */ /* 0x000fc800000006ff */
[----:B------:R-:W1:Y:S02]  /*2dc0*/  SYNCS.PHASECHK.TRANS64.TRYWAIT P0, [UR5], R2 ;  /* 0x00000002ff0075a7 */ /* 0x000e640008001105 */
[----:B-1----:R-:W-:Y:S05]  /*2dd0*/  @!P0 BRA `(.L_x_34) ;  /* 0x0000006400b48947 */ /* 0x002fea0003800000 */
.L_x_134:
        /* <DEDUP_REMOVED lines=10> */
.L_x_136:
        /* <DEDUP_REMOVED lines=10> */
.L_x_138:
        /* <DEDUP_REMOVED lines=10> */
.L_x_140:
        /* <DEDUP_REMOVED lines=10> */
.L_x_142:
        /* <DEDUP_REMOVED lines=10> */
.L_x_144:
[----:B------:R-:W-:-:S04]  /*3100*/  UIADD3 UR4, UPT, UPT, UR4, 0x1, URZ ;  /* 0x0000000104047890 */ /* 0x000fc8000fffe0ff */
[----:B------:R-:W-:-:S04]  /*3110*/  UISETP.NE.AND UP0, UPT, UR4, 0x8, UPT ;  /* 0x000000080400788c */ /* 0x000fc8000bf05270 */
[----:B------:R-:W-:Y:S02]  /*3120*/  USEL UR5, URZ, 0x1, UP0 ;  /* 0x00000001ff057887 */ /* 0x000fe40008000000 */
[----:B------:R-:W-:Y:S02]  /*3130*/  USEL UR4, UR4, URZ, UP0 ;  /* 0x000000ff04047287 */ /* 0x000fe40008000000 */
[----:B------:R-:W-:Y:S02]  /*3140*/  ULOP3.LUT UR5, UR6, UR5, URZ, 0x3c, !UPT ;  /* 0x0000000506057292 */ /* 0x000fe4000f8e3cff */
[----:B------:R-:W-:-:S04]  /*3150*/  ULEA UR4, UR4, UR58, 0x3 ;  /* 0x0000003a04047291 */ /* 0x000fc8000f8e18ff */
[----:B-1----:R-:W-:Y:S02]  /*3160*/  IMAD.U32 R2, RZ, RZ, UR5 ;  /* 0x00000005ff027e24 */ /* 0x002fe4000f8e00ff */
[----:B------:R-:W-:-:S03]  /*3170*/  MOV R0, UR4 ;  /* 0x0000000400007c02 */ /* 0x000fc60008000f00 */
[----:B------:R-:W-:-:S07]  /*3180*/  SHF.L.U32 R2, R2, 0x1f, RZ ;  /* 0x0000001f02027819 */ /* 0x000fce00000006ff */
.L_x_40:
[----:B-1----:R1:W2:Y:S02]  /*3190*/  SYNCS.PHASECHK.TRANS64.TRYWAIT P0, [R0+URZ], R2 ;  /* 0x00000002000075a7 */ /* 0x0022a400080011ff */
[----:B--2---:R-:W-:Y:S05]  /*31a0*/  @!P0 NANOSLEEP.SYNCS 0x989680 ;  /* 0x009896800000895d */ /* 0x004fea0003900000 */
[----:B------:R-:W2:Y:S02]  /*31b0*/  @!P0 SYNCS.PHASECHK.TRANS64 P0, [R0+URZ], R2 ;  /* 0x00000002000085a7 */ /* 0x000ea400080010ff */
[----:B--2---:R-:W-:Y:S05]  /*31c0*/  @P0 EXIT ;  /* 0x000000000000094d */ /* 0x004fea0003800000 */
[----:B------:R-:W-:Y:S05]  /*31d0*/  BRA `(.L_x_40) ;  /* 0xfffffffc00ec7947 */ /* 0x000fea000383ffff */
.L_x_16:
[----:B------:R-:W2:Y:S02]  /*31e0*/  S2UR UR4, SR_CgaCtaId ;  /* 0x00000000000479c3 */ /* 0x000ea40000008800 */
[----:B--2---:R-:W-:-:S04]  /*31f0*/  UISETP.NE.AND UP0, UPT, UR4, URZ, UPT ;  /* 0x000000ff0400728c */ /* 0x004fc8000bf05270 */
[----:B------:R-:W-:-:S09]  /*3200*/  UISETP.NE.OR UP0, UPT, UR18, 0x1, UP0 ;  /* 0x000000011200788c */ /* 0x000fd20008705670 */
[----:B------:R-:W-:Y:S05]  /*3210*/  BRA.U UP0, `(.L_x_41) ;  /* 0x0000000100b47547 */ /* 0x000fea000b800000 */
[----:B------:R-:W2:Y:S01]  /*3220*/  S2UR UR5, SR_CgaCtaId ;  /* 0x00000000000579c3 */ /* 0x000ea20000008800 */
[----:B------:R-:W-:Y:S01]  /*3230*/  UMOV UR4, 0x400 ;  /* 0x0000040000047882 */ /* 0x000fe20000000000 */
[----:B------:R-:W-:Y:S01]  /*3240*/  HFMA2 R3, -RZ, RZ, 0, 5.9604644775390625e-08 ;  /* 0x00000001ff037431 */ /* 0x000fe200000001ff */
[----:B------:R-:W-:Y:S01]  /*3250*/  ISETP.NE.AND P0, PT, R0, RZ, PT ;  /* 0x000000ff0000720c */ /* 0x000fe20003f05270 */
[----:B------:R-:W-:Y:S01]  /*3260*/  IMAD.MOV.U32 R8, RZ, RZ, RZ ;  /* 0x000000ffff087224 */ /* 0x000fe200078e00ff */
[----:B--2---:R-:W-:-:S04]  /*3270*/  ULEA UR4, UR5, UR4, 0x18 ;  /* 0x0000000405047291 */ /* 0x004fc8000f8ec0ff */
[----:B------:R-:W-:Y:S02]  /*3280*/  UIADD3 UR5, UPT, UPT, UR4, 0xd8, URZ ;  /* 0x000000d804057890 */ /* 0x000fe4000fffe0ff */
[----:B------:R-:W-:Y:S02]  /*3290*/  UIADD3 UR8, UPT, UPT, UR4, 0xd0, URZ ;  /* 0x000000d004087890 */ /* 0x000fe4000fffe0ff */
[----:B------:R-:W-:-:S12]  /*32a0*/  UPRMT UR5, URZ, 0x654, UR5 ;  /* 0x00000654ff057896 */ /* 0x000fd80008000005 */
.L_x_44:
[----:B------:R-:W-:Y:S01]  /*32b0*/  SHF.L.U32 R6, R3, 0x1f, RZ ;  /* 0x0000001f03067819 */ /* 0x000fe200000006ff */
[----:B------:R-:W-:Y:S02]  /*32c0*/  IMAD.U32 R4, RZ, RZ, UR8 ;  /* 0x00000008ff047e24 */ /* 0x000fe4000f8e00ff */
[----:B------:R-:W-:Y:S01]  /*32d0*/  @!P0 IMAD.MOV.U32 R5, RZ, RZ, 0x10 ;  /* 0x00000010ff058424 */ /* 0x000fe200078e00ff */
[----:B------:R-:W2:Y:S02]  /*32e0*/  SYNCS.PHASECHK.TRANS64.TRYWAIT P1, [UR4+0xd8], R6 ;  /* 0x0000d806ff0075a7 */ /* 0x000ea40008021104 */
[----:B------:R-:W-:-:S04]  /*32f0*/  PRMT R4, R0, 0x654, R4 ;  /* 0x0000065400047816 */ /* 0x000fc80000000004 */
[----:B------:R-:W-:Y:S01]  /*3300*/  SEL R2, R4, R2, !P0 ;  /* 0x0000000204027207 */ /* 0x000fe20004000000 */
[----:B--2---:R-:W-:Y:S06]  /*3310*/  @!P1 BRA `(.L_x_42) ;  /* 0x0000006000f49947 */ /* 0x004fec0003800000 */
.L_x_146:
[----:B------:R-:W-:Y:S01]  /*3320*/  UIADD3 UR6, UPT, UPT, UR4, 0x110, URZ ;  /* 0x0000011004067890 */ /* 0x000fe2000fffe0ff */
[----:B------:R3:W-:Y:S01]  /*3330*/  @!P0 SYNCS.ARRIVE.TRANS64.RED RZ, [R2+URZ], R5 ;  /* 0x0000000502ff89a7 */ /* 0x0007e200080004ff */
[----:B------:R-:W-:Y:S01]  /*3340*/  UIADD3 UR7, UPT, UPT, UR4, 0xd0, URZ ;  /* 0x000000d004077890 */ /* 0x000fe2000fffe0ff */
[----:B------:R-:W-:-:S08]  /*3350*/  LOP3.LUT R3, R3, 0x1, RZ, 0x3c, !PT ;  /* 0x0000000103037812 */ /* 0x000fd000078e3cff */
[----:B------:R-:W-:Y:S06]  /*3360*/  UGETNEXTWORKID.BROADCAST [UR6], [UR7] ;  /* 0x00000000060073ca */ /* 0x000fec0008000100 */
[----:B---3--:R-:W-:-:S04]  /*3370*/  SHF.L.U32 R5, R8, 0x1f, RZ ;  /* 0x0000001f08057819 */ /* 0x008fc800000006ff */
[----:B------:R-:W3:Y:S02]  /*3380*/  SYNCS.PHASECHK.TRANS64.TRYWAIT P1, [UR4+0xd0], R5 ;  /* 0x0000d005ff0075a7 */ /* 0x000ee40008021104 */
[----:B---3--:R-:W-:Y:S05]  /*3390*/  @!P1 BRA `(.L_x_43) ;  /* 0x0000006000ec9947 */ /* 0x008fea0003800000 */
.L_x_148:
[----:B--2---:R-:W2:Y:S01]  /*33a0*/  LDS.128 R4, [UR4+0x110] ;  /* 0x00011004ff047984 */ /* 0x004ea20008000c00 */
[----:B------:R-:W-:Y:S01]  /*33b0*/  LOP3.LUT R8, R8, 0x1, RZ, 0x3c, !PT ;  /* 0x0000000108087812 */ /* 0x000fe200078e3cff */
[----:B------:R-:W-:Y:S01]  /*33c0*/  @!PT LDS RZ, [RZ] ;  /* 0x00000000fffff984 */ /* 0x000fe20000000800 */
[----:B------:R-:W-:Y:S01]  /*33d0*/  @!PT LDS RZ, [RZ] ;  /* 0x00000000fffff984 */ /* 0x000fe20000000800 */
[----:B------:R-:W-:Y:S01]  /*33e0*/  @!PT LDS RZ, [RZ] ;  /* 0x00000000fffff984 */ /* 0x000fe20000000800 */
[----:B------:R-:W-:Y:S01]  /*33f0*/  @!PT LDS RZ, [RZ] ;  /* 0x00000000fffff984 */ /* 0x000fe20000000800 */
[----:B------:R3:W-:Y:S06]  /*3400*/  MEMBAR.ALL.CTA ;  /* 0x0000000000007992 */ /* 0x0007ec0000008000 */
[----:B---3--:R-:W3:Y:S02]  /*3410*/  FENCE.VIEW.ASYNC.S ;  /* 0x00000000000073c6 */ /* 0x008ee40000000000 */
[----:B---3--:R-:W-:Y:S01]  /*3420*/  SYNCS.ARRIVE.TRANS64.RED.A1T0 RZ, [UR5], RZ ;  /* 0x000000ffffff79a7 */ /* 0x008fe20008100405 */
[----:B--2---:R-:W-:-:S13]  /*3430*/  LOP3.LUT P1, RZ, R6, 0x1, RZ, 0xc0, !PT ;  /* 0x0000000106ff7812 */ /* 0x004fda000782c0ff */
[----:B------:R-:W-:Y:S05]  /*3440*/  @P1 BRA `(.L_x_44) ;  /* 0xfffffffc00981947 */ /* 0x000fea000383ffff */
[----:B------:R-:W-:-:S04]  /*3450*/  SHF.L.U32 R0, R3, 0x1f, RZ ;  /* 0x0000001f03007819 */ /* 0x000fc800000006ff */
[----:B------:R-:W2:Y:S02]  /*3460*/  SYNCS.PHASECHK.TRANS64 P0, [UR4+0xd8], R0 ;  /* 0x0000d800ff0075a7 */ /* 0x000ea40008001004 */
[----:B-12---:R-:W-:Y:S05]  /*3470*/  @P0 EXIT ;  /* 0x000000000000094d */ /* 0x006fea0003800000 */
[----:B------:R-:W-:-:S07]  /*3480*/  MOV R0, UR4 ;  /* 0x0000000400007c02 */ /* 0x000fce0008000f00 */
.L_x_45:
[----:B-1----:R-:W-:-:S04]  /*3490*/  SHF.L.U32 R2, R3, 0x1f, RZ ;  /* 0x0000001f03027819 */ /* 0x002fc800000006ff */
[----:B------:R1:W2:Y:S03]  /*34a0*/  SYNCS.PHASECHK.TRANS64.TRYWAIT P0, [R0+URZ+0xd8], R2 ;  /* 0x0000d802000075a7 */ /* 0x0002a600080011ff */
[----:B--2---:R-:W-:Y:S05]  /*34b0*/  @!P0 NANOSLEEP.SYNCS 0x989680 ;  /* 0x009896800000895d */ /* 0x004fea0003900000 */
[----:B------:R-:W2:Y:S02]  /*34c0*/  @!P0 SYNCS.PHASECHK.TRANS64 P0, [R0+URZ+0xd8], R2 ;  /* 0x0000d802000085a7 */ /* 0x000ea400080010ff */
[----:B--2---:R-:W-:Y:S05]  /*34d0*/  @P0 EXIT ;  /* 0x000000000000094d */ /* 0x004fea0003800000 */
[----:B------:R-:W-:Y:S05]  /*34e0*/  BRA `(.L_x_45) ;  /* 0xfffffffc00e87947 */ /* 0x000fea000383ffff */
.L_x_41:
[----:B------:R-:W-:-:S09]  /*34f0*/  UISETP.NE.AND UP0, UPT, UR18, URZ, UPT ;  /* 0x000000ff1200728c */ /* 0x000fd2000bf05270 */
[----:B------:R-:W-:Y:S05]  /*3500*/  BRA.U UP0, `(.L_x_46) ;  /* 0x0000000d008c7547 */ /* 0x000fea000b800000 */
[----:B------:R-:W2:Y:S01]  /*3510*/  S2UR UR7, SR_CgaCtaId ;  /* 0x00000000000779c3 */ /* 0x000ea20000008800 */
[----:B------:R-:W-:Y:S01]  /*3520*/  UMOV UR4, 0x40 ;  /* 0x0000004000047882 */ /* 0x000fe20000000000 */
[----:B------:R-:W-:Y:S01]  /*3530*/  NOP ;  /* 0x0000000000007918 */ /* 0x000fe20000000000 */
[----:B------:R-:W-:Y:S01]  /*3540*/  UMOV UR6, 0x400 ;  /* 0x0000040000067882 */ /* 0x000fe20000000000 */
[----:B--2---:R-:W-:Y:S02]  /*3550*/  ULEA UR5, UR7, UR4, 0x18 ;  /* 0x0000000407057291 */ /* 0x004fe4000f8ec0ff */
[----:B------:R-:W-:-:S07]  /*3560*/  ULEA UR6, UR7, UR6, 0x18 ;  /* 0x0000000607067291 */ /* 0x000fce000f8ec0ff */
[----:B------:R-:W2:Y:S02]  /*3570*/  LDS.U8 R0, [UR5+0x1c] ;  /* 0x00001c05ff007984 */ /* 0x000ea40008000000 */
[----:B--2---:R-:W-:-:S13]  /*3580*/  ISETP.NE.AND P0, PT, R0, RZ, PT ;  /* 0x000000ff0000720c */ /* 0x004fda0003f05270 */
[----:B------:R-:W-:Y:S05]  /*3590*/  @P0 BRA `(.L_x_47) ;  /* 0x0000000000580947 */ /* 0x000fea0003800000 */
[----:B------:R-:W-:-:S13]  /*35a0*/  ELECT P0, URZ, PT ;  /* 0x0000000000ff782f */ /* 0x000fda0003800000 */
[----:B------:R-:W-:Y:S05]  /*35b0*/  @!P0 BRA `(.L_x_48) ;  /* 0x0000000000608947 */ /* 0x000fea0003800000 */
[----:B------:R-:W-:Y:S01]  /*35c0*/  UMOV UR4, 0x10 ;  /* 0x0000001000047882 */ /* 0x000fe20000000000 */
[----:B------:R-:W-:Y:S01]  /*35d0*/  HFMA2 R0, -RZ, RZ, 0, 5.9604644775390625e-08 ;  /* 0x00000001ff007431 */ /* 0x000fe200000001ff */
[----:B------:R-:W-:-:S03]  /*35e0*/  MOV R2, 0xffff ;  /* 0x0000ffff00027802 */ /* 0x000fc60000000f00 */
[----:B------:R-:W-:Y:S04]  /*35f0*/  DEPBAR.LE SB2, 0x36 ;  /* 0x0000ad800000791a */ /* 0x000fe80000000000 */
[----:B------:R-:W2:Y:S02]  /*3600*/  UTCATOMSWS.FIND_AND_SET.ALIGN UP0, UR4, UR4 ;  /* 0x00000004000475e3 */ /* 0x000ea40008000800 */
[----:B--2---:R-:W-:Y:S01]  /*3610*/  MOV R3, UR4 ;  /* 0x0000000400037c02 */ /* 0x004fe20008000f00 */
[----:B------:R-:W-:Y:S06]  /*3620*/  BRA.U UP0, `(.L_x_49) ;  /* 0x0000000100187547 */ /* 0x000fec000b800000 */
.L_x_50:
[----:B------:R-:W-:Y:S05]  /*3630*/  NANOSLEEP 0x64 ;  /* 0x000000640000795d */ /* 0x000fea0003800000 */
[----:B------:R-:W-:-:S05]  /*3640*/  UMOV UR4, 0x10 ;  /* 0x0000001000047882 */ /* 0x000fca0000000000 */
[----:B------:R-:W-:Y:S04]  /*3650*/  DEPBAR.LE SB2, 0x36 ;  /* 0x0000ad800000791a */ /* 0x000fe80000000000 */
[----:B------:R-:W2:Y:S02]  /*3660*/  UTCATOMSWS.FIND_AND_SET.ALIGN UP0, UR4, UR4 ;  /* 0x00000004000475e3 */ /* 0x000ea40008000800 */
[----:B--2---:R-:W-:Y:S01]  /*3670*/  MOV R3, UR4 ;  /* 0x0000000400037c02 */ /* 0x004fe20008000f00 */
[----:B------:R-:W-:Y:S05]  /*3680*/  BRA.U !UP0, `(.L_x_50) ;  /* 0xfffffffd08e87547 */ /* 0x000fea000b83ffff */
.L_x_49:
[-C--:B------:R-:W-:Y:S02]  /*3690*/  SHF.L.U32 R2, R2, R3.reuse, RZ ;  /* 0x0000000302027219 */ /* 0x080fe400000006ff */
[----:B------:R-:W-:Y:S01]  /*36a0*/  SHF.L.U32 R0, R0, R3, RZ ;  /* 0x0000000300007219 */ /* 0x000fe200000006ff */
[----:B------:R-:W-:Y:S02]  /*36b0*/  IMAD.SHL.U32 R3, R3, 0x20, RZ ;  /* 0x0000002003037824 */ /* 0x000fe400078e00ff */
[----:B------:R2:W-:Y:S04]  /*36c0*/  ATOMS.OR RZ, [UR5+0x14], R2 ;  /* 0x00001402ffff798c */ /* 0x0005e8000b000005 */
[----:B------:R2:W-:Y:S04]  /*36d0*/  ATOMS.OR RZ, [UR5+0x18], R0 ;  /* 0x00001800ffff798c */ /* 0x0005e8000b000005 */
[----:B------:R2:W-:Y:S01]  /*36e0*/  STS [UR6+0x120], R3 ;  /* 0x00012003ff007988 */ /* 0x0005e20008000806 */
[----:B------:R-:W-:Y:S05]  /*36f0*/  BRA `(.L_x_48) ;  /* 0x0000000000107947 */ /* 0x000fea0003800000 */
.L_x_47:
[----:B------:R-:W-:Y:S02]  /*3700*/  MOV R0, 0xffffffff ;  /* 0xffffffff00007802 */ /* 0x000fe40000000f00 */
[----:B------:R-:W-:-:S03]  /*3710*/  MOV R2, 0x3740 ;  /* 0x0000374000027802 */ /* 0x000fc60000000f00 */
[----:B------:R2:W-:Y:S04]  /*3720*/  STS [UR6+0x120], R0 ;  /* 0x00012000ff007988 */ /* 0x0005e80008000806 */
[----:B-12--5:R-:W-:Y:S05]  /*3730*/  CALL.REL.NOINC `($__internal_1_$__cuda_sm10x_tcgen05_guardrail_trap_phase_invalid_during_alloc) ;  /* 0x0000006400f87944 */ /* 0x026fea0003c00000 */
.L_x_48:
[----:B------:R-:W-:Y:S05]  /*3740*/  WARPSYNC.ALL ;  /* 0x0000000000007948 */ /* 0x000fea0003800000 */
[----:B------:R-:W3:Y:S01]  /*3750*/  S2UR UR4, SR_CgaCtaId ;  /* 0x00000000000479c3 */ /* 0x000ee20000008800 */
[----:B------:R-:W-:Y:S01]  /*3760*/  UMOV UR20, 0x400 ;  /* 0x0000040000147882 */ /* 0x000fe20000000000 */
[----:B------:R-:W-:-:S06]  /*3770*/  NOP ;  /* 0x0000000000007918 */ /* 0x000fcc0000000000 */
[----:B------:R-:W-:Y:S06]  /*3780*/  BAR.ARV 0x6, 0xa0 ;  /* 0x0182800000007b1d */ /* 0x000fec0000002000 */
[----:B------:R-:W4:Y:S01]  /*3790*/  LDCU.64 UR6, c[0x0][0x388] ;  /* 0x00007100ff0677ac */ /* 0x000f220008000a00 */
[----:B------:R-:W-:Y:S01]  /*37a0*/  IMAD.MOV.U32 R10, RZ, RZ, 0x1 ;  /* 0x00000001ff0a7424 */ /* 0x000fe200078e00ff */
[----:B------:R-:W-:Y:S01]  /*37b0*/  CS2R R8, SRZ ;  /* 0x0000000000087805 */ /* 0x000fe2000001ff00 */
[----:B------:R-:W1:Y:S01]  /*37c0*/  LDCU.64 UR8, c[0x0][0x390] ;  /* 0x00007200ff0877ac */ /* 0x000e620008000a00 */
[----:B------:R-:W-:Y:S01]  /*37d0*/  UMOV UR23, URZ ;  /* 0x000000ff00177c82 */ /* 0x000fe20008000000 */
[----:B------:R-:W-:Y:S01]  /*37e0*/  UMOV UR19, URZ ;  /* 0x000000ff00137c82 */ /* 0x000fe20008000000 */
[----:B---3--:R-:W-:Y:S01]  /*37f0*/  ULEA UR20, UR4, UR20, 0x18 ;  /* 0x0000001404147291 */ /* 0x008fe2000f8ec0ff */
[----:B------:R-:W-:Y:S01]  /*3800*/  UMOV UR32, 0x0 ;  /* 0x0000000000207882 */ /* 0x000fe20000000000 */
[----:B------:R-:W-:Y:S01]  /*3810*/  UMOV UR33, 0x4210910 ;  /* 0x0421091000217882 */ /* 0x000fe20000000000 */
[----:B------:R-:W-:Y:S01]  /*3820*/  UMOV UR30, 0x0 ;  /* 0x00000000001e7882 */ /* 0x000fe20000000000 */
[----:B------:R-:W-:Y:S01]  /*3830*/  UMOV UR31, 0x4210910 ;  /* 0x04210910001f7882 */ /* 0x000fe20000000000 */
[----:B------:R-:W-:Y:S01]  /*3840*/  UMOV UR28, 0x0 ;  /* 0x00000000001c7882 */ /* 0x000fe20000000000 */
[----:B------:R-:W-:Y:S01]  /*3850*/  UMOV UR29, 0x4210910 ;  /* 0x04210910001d7882 */ /* 0x000fe20000000000 */
[----:B----4-:R-:W-:-:S02]  /*3860*/  UIADD3 UR4, UPT, UPT, UR6, 0x1f, URZ ;  /* 0x0000001f06047890 */ /* 0x010fc4000fffe0ff */
[----:B------:R-:W2:Y:S01]  /*3870*/  LDS R11, [UR20+0x120] ;  /* 0x00012014ff0b7984 */ /* 0x000ea20008000800 */
[----:B------:R-:W-:Y:S01]  /*3880*/  UMOV UR26, 0x0 ;  /* 0x00000000001a7882 */ /* 0x000fe20000000000 */
[----:B------:R-:W-:Y:S01]  /*3890*/  UMOV UR27, 0x4210910 ;  /* 0x04210910001b7882 */ /* 0x000fe20000000000 */
[----:B------:R-:W-:-:S04]  /*38a0*/  USHF.R.S32.HI UR5, URZ, 0x1f, UR4 ;  /* 0x0000001fff057899 */ /* 0x000fc80008011404 */
[----:B------:R-:W-:Y:S02]  /*38b0*/  ULEA.HI UR4, UR5, UR4, URZ, 0x5 ;  /* 0x0000000405047291 */ /* 0x000fe4000f8f28ff */
[----:B------:R-:W-:Y:S02]  /*38c0*/  UIADD3 UR5, UPT, UPT, UR20, 0x8800, URZ ;  /* 0x0000880014057890 */ /* 0x000fe4000fffe0ff */
[----:B------:R-:W-:Y:S02]  /*38d0*/  USHF.R.S32.HI UR4, URZ, 0x5, UR4 ;  /* 0x00000005ff047899 */ /* 0x000fe40008011404 */
[----:B------:R-:W-:Y:S02]  /*38e0*/  USHF.R.U32.HI UR6, URZ, 0x4, UR5 ;  /* 0x00000004ff067899 */ /* 0x000fe40008011605 */
[----:B------:R-:W-:Y:S02]  /*38f0*/  UIMAD UR4, UR4, UR7, URZ ;  /* 0x00000007040472a4 */ /* 0x000fe4000f8e02ff */
[----:B------:R-:W-:-:S02]  /*3900*/  ULOP3.LUT UR6, UR6, 0x3fff, URZ, 0xc0, !UPT ;  /* 0x00003fff06067892 */ /* 0x000fc4000f8ec0ff */
[----:B-1----:R-:W-:Y:S02]  /*3910*/  UIMAD UR4, UR4, UR8, URZ ;  /* 0x00000008040472a4 */ /* 0x002fe4000f8e02ff */
[----:B------:R-:W-:Y:S02]  /*3920*/  ULOP3.LUT UR21, UR6, 0x10000, URZ, 0xfc, !UPT ;  /* 0x0001000006157892 */ /* 0x000fe4000f8efcff */
[----:B------:R-:W-:Y:S02]  /*3930*/  UIMAD UR9, UR4, UR9, URZ ;  /* 0x00000009040972a4 */ /* 0x000fe4000f8e02ff */
[----:B------:R-:W-:Y:S02]  /*3940*/  UIADD3 UR4, UPT, UPT, UR20, 0x18800, URZ ;  /* 0x0001880014047890 */ /* 0x000fe4000fffe0ff */
[----:B------:R-:W-:Y:S02]  /*3950*/  UIADD3 UR34, UPT, UPT, UR9, -0x1, URZ ;  /* 0xffffffff09227890 */ /* 0x000fe4000fffe0ff */
[----:B------:R-:W-:-:S02]  /*3960*/  USHF.R.U32.HI UR5, URZ, 0x4, UR4 ;  /* 0x00000004ff057899 */ /* 0x000fc40008011604 */
[----:B------:R-:W-:Y:S02]  /*3970*/  UIADD3 UR4, UPT, UPT, UR20, 0xd8, URZ ;  /* 0x000000d814047890 */ /* 0x000fe4000fffe0ff */
[----:B------:R-:W-:Y:S02]  /*3980*/  ULOP3.LUT UR5, UR5, 0x3fff, URZ, 0xc0, !UPT ;  /* 0x00003fff05057892 */ /* 0x000fe4000f8ec0ff */
[----:B------:R-:W-:Y:S02]  /*3990*/  UPRMT UR25, URZ, 0x654, UR4 ;  /* 0x00000654ff197896 */ /* 0x000fe40008000004 */
[----:B------:R-:W-:Y:S02]  /*39a0*/  ULOP3.LUT UR22, UR5, 0x1000000, URZ, 0xfc, !UPT ;  /* 0x0100000005167892 */ /* 0x000fe4000f8efcff */
[----:B------:R-:W-:Y:S01]  /*39b0*/  UISETP.GE.AND UP3, UPT, UR9, 0x1, UPT ;  /* 0x000000010900788c */ /* 0x000fe2000bf66270 */
[C---:B--2---:R-:W-:Y:S01]  /*39c0*/  VIADD R3, R11.reuse, 0x80 ;  /* 0x000000800b037836 */ /* 0x044fe20000000000 */
[----:B------:R-:W-:-:S04]  /*39d0*/  LOP3.LUT R2, R11, 0xffff, RZ, 0xc0, !PT ;  /* 0x0000ffff0b027812 */ /* 0x000fc800078ec0ff */
[----:B------:R-:W-:-:S05]  /*39e0*/  LOP3.LUT R3, R3, 0xffff, RZ, 0xc0, !PT ;  /* 0x0000ffff03037812 */ /* 0x000fca00078ec0ff */
[----:B------:R1:W-:Y:S02]  /*39f0*/  STL.64 [R1], R2 ;  /* 0x0000000201007387 */ /* 0x0003e40000100a00 */
.L_x_57:
[----:B-1----:R-:W-:-:S04]  /*3a00*/  SHF.L.U32 R2, R9, 0x1f, RZ ;  /* 0x0000001f09027819 */ /* 0x002fc800000006ff */
[----:B------:R-:W1:Y:S02]  /*3a10*/  SYNCS.PHASECHK.TRANS64.TRYWAIT P0, [UR20+0xd0], R2 ;  /* 0x0000d002ff0075a7 */ /* 0x000e640008001114 */
[----:B-12-4-:R-:W-:Y:S05]  /*3a20*/  @!P0 BRA `(.L_x_51) ;  /* 0x0000005c00608947 */ /* 0x016fea0003800000 */
.L_x_150:
[----:B------:R-:W2:Y:S01]  /*3a30*/  LDS.128 R4, [UR20+0x110] ;  /* 0x00011014ff047984 */ /* 0x000ea20008000c00 */
[----:B------:R-:W-:Y:S01]  /*3a40*/  ULEA UR24, UR23, UR20, 0x3 ;  /* 0x0000001417187291 */ /* 0x000fe2000f8e18ff */
[----:B-1----:R-:W-:Y:S01]  /*3a50*/  SHF.L.U32 R2, R10, 0x1f, RZ ;  /* 0x0000001f0a027819 */ /* 0x002fe200000006ff */
[----:B------:R-:W-:Y:S01]  /*3a60*/  @!PT LDS RZ, [RZ] ;  /* 0x00000000fffff984 */ /* 0x000fe20000000800 */
[----:B------:R-:W-:Y:S01]  /*3a70*/  @!PT LDS RZ, [RZ] ;  /* 0x00000000fffff984 */ /* 0x000fe20000000800 */
[----:B------:R-:W-:Y:S01]  /*3a80*/  @!PT LDS RZ, [RZ] ;  /* 0x00000000fffff984 */ /* 0x000fe20000000800 */
[----:B------:R-:W-:Y:S01]  /*3a90*/  @!PT LDS RZ, [RZ] ;  /* 0x00000000fffff984 */ /* 0x000fe20000000800 */
[----:B------:R1:W-:Y:S06]  /*3aa0*/  MEMBAR.ALL.CTA ;  /* 0x0000000000007992 */ /* 0x0003ec0000008000 */
[----:B-1----:R-:W1:Y:S02]  /*3ab0*/  FENCE.VIEW.ASYNC.S ;  /* 0x00000000000073c6 */ /* 0x002e640000000000 */
[----:B-1----:R-:W-:Y:S01]  /*3ac0*/  SYNCS.ARRIVE.TRANS64.RED.A1T0 RZ, [UR25], RZ ;  /* 0x000000ffffff79a7 */ /* 0x002fe20008100419 */
[----:B------:R-:W1:Y:S02]  /*3ad0*/  SYNCS.PHASECHK.TRANS64.TRYWAIT P0, [UR24+0xf0], R2 ;  /* 0x0000f002ff0075a7 */ /* 0x000e640008001118 */
[----:B-12---:R-:W-:Y:S05]  /*3ae0*/  @!P0 BRA `(.L_x_52) ;  /* 0x0000005c00488947 */ /* 0x006fea0003800000 */
.L_x_152:
[----:B------:R-:W-:Y:S05]  /*3af0*/  BRA.U !UP3, `(.L_x_53) ;  /* 0x000000010bfc7547 */ /* 0x000fea000b800000 */
[----:B-1----:R-:W-:Y:S01]  /*3b00*/  IMAD.U32 R0, RZ, RZ, UR23 ;  /* 0x00000017ff007e24 */ /* 0x002fe2000f8e00ff */
[----:B------:R-:W-:-:S04]  /*3b10*/  ULEA UR4, UR19, UR20, 0x3 ;  /* 0x0000001413047291 */ /* 0x000fc8000f8e18ff */
[----:B------:R-:W-:-:S05]  /*3b20*/  LEA R0, R0, R1, 0x2 ;  /* 0x0000000100007211 */ /* 0x000fca00078e10ff */
[----:B------:R1:W5:Y:S01]  /*3b30*/  LDL R2, [R0] ;  /* 0x0000000000027983 */ /* 0x0003620000100800 */
[----:B------:R-:W-:Y:S01]  /*3b40*/  UPLOP3.LUT UP2, UPT, UPT, UPT, UPT, 0x40, 0x4 ;  /* 0x000000000004789c */ /* 0x000fe20003f4e870 */
[----:B------:R-:W-:Y:S01]  /*3b50*/  UMOV UR17, UR34 ;  /* 0x0000002200117c82 */ /* 0x000fe20008000000 */
[----:B-1----:R-:W-:-:S04]  /*3b60*/  SHF.L.U32 R0, R8, 0x1f, RZ ;  /* 0x0000001f08007819 */ /* 0x002fc800000006ff */
[----:B------:R1:W2:Y:S01]  /*3b70*/  SYNCS.PHASECHK.TRANS64.TRYWAIT P2, [UR4], R0 ;  /* 0x00000000ff0075a7 */ /* 0x0002a20008041104 */
[----:B------:R-:W-:-:S05]  /*3b80*/  UMOV UR4, UR19 ;  /* 0x0000001300047c82 */ /* 0x000fca0008000000 */
.L_x_56:
[----:B------:R-:W-:Y:S01]  /*3b90*/  ULEA UR18, UR4, UR20, 0x3 ;  /* 0x0000001404127291 */ /* 0x000fe2000f8e18ff */
[----:B--234-:R-:W-:Y:S11]  /*3ba0*/  @P2 BRA `(.L_x_54) ;  /* 0x00000000000c2947 */ /* 0x01cff60003800000 */
[----:B------:R-:W-:Y:S04]  /*3bb0*/  SHF.L.U32 R3, R8, 0x1f, RZ ;  /* 0x0000001f08037819 */ /* 0x000fe800000006ff */
[----:B------:R-:W2:Y:S02]  /*3bc0*/  SYNCS.PHASECHK.TRANS64.TRYWAIT P0, [UR18], R3 ;  /* 0x00000003ff0075a7 */ /* 0x000ea40008001112 */
[----:B--2---:R-:W-:Y:S05]  /*3bd0*/  @!P0 BRA `(.L_x_55) ;  /* 0x0000005c00248947 */ /* 0x004fea0003800000 */
.L_x_54:
[----:B------:R-:W-:Y:S01]  /*3be0*/  UISETP.NE.AND UP0, UPT, UR17, URZ, UPT ;  /* 0x000000ff1100728c */ /* 0x000fe2000bf05270 */
[----:B------:R-:W-:Y:S01]  /*3bf0*/  PLOP3.LUT P2, PT, PT, PT, PT, 0x80, 0x8 ;  /* 0x000000000008781c */ /* 0x000fe20003f4f070 */
[----:B------:R-:W-:Y:S01]  /*3c00*/  UIADD3 UR5, UPT, UPT, UR4, 0x1, URZ ;  /* 0x0000000104057890 */ /* 0x000fe2000fffe0ff */
[----:B------:R-:W-:Y:S11]  /*3c10*/  ELECT P1, URZ, PT ;  /* 0x0000000000ff782f */ /* 0x000ff60003820000 */
[----:B------:R-:W-:Y:S02]  /*3c20*/  @!UPT UIADD3 URZ, UPT, UPT, URZ, URZ, URZ ;  /* 0x000000fffffff290 */ /* 0x000fe4000fffe0ff */
[----:B-----5:R-:W-:Y:S01]  /*3c30*/  @P1 R2UR.BROADCAST UR8, R2 ;  /* 0x00000000020812ca */ /* 0x020fe200008e0000 */
[----:B------:R-:W-:Y:S01]  /*3c40*/  UISETP.NE.AND UP1, UPT, UR5, 0x8, UPT ;  /* 0x000000080500788c */ /* 0x000fe2000bf25270 */
[----:B------:R-:W-:Y:S01]  /*3c50*/  PLOP3.LUT P0, PT, PT, PT, UP0, 0x80, 0x8 ;  /* 0x000000000008781c */ /* 0x000fe20003f0f008 */
[----:B------:R-:W-:Y:S02]  /*3c60*/  ULEA UR10, UR4, UR22, 0xa ;  /* 0x00000016040a7291 */ /* 0x000fe4000f8e50ff */
[----:B------:R-:W-:Y:S02]  /*3c70*/  USEL UR6, URZ, 0x1, UP1 ;  /* 0x00000001ff067887 */ /* 0x000fe40008800000 */
[----:B------:R-:W-:Y:S02]  /*3c80*/  USEL UR19, UR5, URZ, UP1 ;  /* 0x000000ff05137287 */ /* 0x000fe40008800000 */
[----:B------:R-:W-:Y:S02]  /*3c90*/  ULEA UR14, UR4, UR21, 0x9 ;  /* 0x00000015040e7291 */ /* 0x000fe4000f8e48ff */
[----:B------:R-:W-:Y:S01]  /*3ca0*/  @UP0 ULEA UR5, UR19, UR20, 0x3 ;  /* 0x0000001413050291 */ /* 0x000fe2000f8e18ff */
[----:B------:R-:W-:Y:S01]  /*3cb0*/  LOP3.LUT R8, R8, UR6, RZ, 0x3c, !PT ;  /* 0x0000000608087c12 */ /* 0x000fe2000f8e3cff */
[----:B------:R-:W-:Y:S02]  /*3cc0*/  UIADD3 UR6, UPT, UPT, UR10, 0x40, URZ ;  /* 0x000000400a067890 */ /* 0x000fe4000fffe0ff */
[----:B------:R-:W-:Y:S01]  /*3cd0*/  UIADD3 UR4, UPT, UPT, UR14, 0x2, URZ ;  /* 0x000000020e047890 */ /* 0x000fe2000fffe0ff */
[----:B-1----:R-:W-:Y:S01]  /*3ce0*/  @P0 SHF.L.U32 R0, R8, 0x1f, RZ ;  /* 0x0000001f08000819 */ /* 0x002fe200000006ff */
[----:B------:R-:W-:Y:S01]  /*3cf0*/  UIADD3 UR12, UPT, UPT, UR10, 0x80, URZ ;  /* 0x000000800a0c7890 */ /* 0x000fe2000fffe0ff */
[----:B------:R-:W-:Y:S02]  /*3d00*/  UMOV UR11, 0x20004020 ;  /* 0x20004020000b7882 */ /* 0x000fe40000000000 */
[----:B------:R3:W4:Y:S01]  /*3d10*/  @P0 SYNCS.PHASECHK.TRANS64.TRYWAIT P2, [UR5], R0 ;  /* 0x00000000ff0005a7 */ /* 0x0007220008041105 */
[----:B------:R-:W-:Y:S11]  /*3d20*/  ELECT P0, URZ, PT ;  /* 0x0000000000ff782f */ /* 0x000ff60003800000 */
[----:B------:R-:W-:Y:S02]  /*3d30*/  @!UPT UIADD3 URZ, UPT, UPT, URZ, URZ, URZ ;  /* 0x000000fffffff290 */ /* 0x000fe4000fffe0ff */
[C---:B------:R-:W-:Y:S02]  /*3d40*/  @P0 R2UR.BROADCAST UR16, R2.reuse ;  /* 0x00000000021002ca */ /* 0x040fe400008e0000 */
[----:B------:R-:W-:Y:S01]  /*3d50*/  ELECT P0, URZ, PT ;  /* 0x0000000000ff782f */ /* 0x000fe20003800000 */
[----:B------:R-:W-:Y:S01]  /*3d60*/  UMOV UR15, 0x40004040 ;  /* 0x40004040000f7882 */ /* 0x000fe20000000000 */
[----:B------:R-:W-:Y:S01]  /*3d70*/  UMOV UR7, 0x20004020 ;  /* 0x2000402000077882 */ /* 0x000fe20000000000 */
[----:B------:R1:W-:Y:S01]  /*3d80*/  UTCHMMA gdesc[UR14], gdesc[UR10], tmem[UR8], tmem[UR32], idesc[UR33], UP2 ;  /* 0x00ff200a0e0075ea */ /* 0x0003e20009000008 */
[----:B------:R-:W-:Y:S01]  /*3d90*/  UPLOP3.LUT UP2, UPT, UPT, UPT, UPT, 0x80, 0x8 ;  /* 0x000000000008789c */ /* 0x000fe20003f4f070 */
[----:B------:R-:W-:Y:S01]  /*3da0*/  UMOV UR5, 0x40004040 ;  /* 0x4000404000057882 */ /* 0x000fe20000000000 */
[----:B------:R-:W-:Y:S01]  /*3db0*/  UMOV UR13, 0x20004020 ;  /* 0x20004020000d7882 */ /* 0x000fe20000000000 */
[----:B------:R-:W-:Y:S04]  /*3dc0*/  UMOV UR9, 0x40004040 ;  /* 0x4000404000097882 */ /* 0x000fe80000000000 */
[----:B------:R2:W-:Y:S01]  /*3dd0*/  UTCHMMA gdesc[UR4], gdesc[UR6], tmem[UR16], tmem[UR30], idesc[UR31], UPT ;  /* 0x00ff1e06040075ea */ /* 0x0005e2000b800010 */
[----:B-1----:R-:W-:Y:S01]  /*3de0*/  UIADD3 UR8, UPT, UPT, UR14, 0x4, URZ ;  /* 0x000000040e087890 */ /* 0x002fe2000fffe0ff */
[C---:B------:R-:W-:Y:S02]  /*3df0*/  @P0 R2UR.BROADCAST UR15, R2.reuse ;  /* 0x00000000020f02ca */ /* 0x040fe400008e0000 */
[----:B------:R-:W-:Y:S01]  /*3e00*/  ELECT P0, URZ, PT ;  /* 0x0000000000ff782f */ /* 0x000fe20003800000 */
[----:B------:R-:W-:Y:S02]  /*3e10*/  UIADD3 UR10, UPT, UPT, UR10, 0xc0, URZ ;  /* 0x000000c00a0a7890 */ /* 0x000fe4000fffe0ff */
[----:B--2---:R-:W-:Y:S10]  /*3e20*/  UIADD3 UR6, UPT, UPT, UR14, 0x6, URZ ;  /* 0x000000060e067890 */ /* 0x004ff4000fffe0ff */
[----:B------:R-:W-:Y:S01]  /*3e30*/  @P0 R2UR.BROADCAST UR14, R2 ;  /* 0x00000000020e02ca */ /* 0x000fe200008e0000 */
[----:B------:R-:W-:Y:S02]  /*3e40*/  UIADD3 UR5, UPT, UPT, UR18, 0x40, URZ ;  /* 0x0000004012057890 */ /* 0x000fe4000fffe0ff */
[----:B------:R-:W-:Y:S01]  /*3e50*/  UIADD3 UR4, UPT, UPT, UR17, 0x1, URZ ;  /* 0x0000000111047890 */ /* 0x000fe2000fffe0ff */
[----:B------:R1:W-:Y:S01]  /*3e60*/  UTCHMMA gdesc[UR8], gdesc[UR12], tmem[UR15], tmem[UR28], idesc[UR29], UPT ;  /* 0x00ff1c0c080075ea */ /* 0x0003e2000b80000f */
[----:B------:R-:W-:Y:S02]  /*3e70*/  UMOV UR7, 0x40004040 ;  /* 0x4000404000077882 */ /* 0x000fe40000000000 */
[----:B------:R-:W-:Y:S03]  /*3e80*/  UISETP.GT.U32.AND UP0, UPT, UR4, 0x1, UPT ;  /* 0x000000010400788c */ /* 0x000fe6000bf04070 */
[----:B------:R-:W-:Y:S03]  /*3e90*/  UMOV UR4, UR19 ;  /* 0x0000001300047c82 */ /* 0x000fe60008000000 */
[----:B------:R3:W-:Y:S01]  /*3ea0*/  UTCHMMA gdesc[UR6], gdesc[UR10], tmem[UR14], tmem[UR26], idesc[UR27], UPT ;  /* 0x00ff1a0a060075ea */ /* 0x0007e2000b80000e */
[----:B------:R3:W-:Y:S01]  /*3eb0*/  UTCBAR [UR5], URZ ;  /* 0x000000ff050073e9 */ /* 0x0007e200080000ff */
[----:B-1----:R-:W-:Y:S07]  /*3ec0*/  UIADD3 UR8, UPT, UPT, UR17, -0x1, URZ ;  /* 0xffffffff11087890 */ /* 0x002fee000fffe0ff */
[----:B------:R-:W-:Y:S01]  /*3ed0*/  UMOV UR17, UR8 ;  /* 0x0000000800117c82 */ /* 0x000fe20008000000 */
[----:B------:R-:W-:Y:S05]  /*3ee0*/  BRA.U UP0, `(.L_x_56) ;  /* 0xfffffffd00287547 */ /* 0x000fea000b83ffff */
.L_x_53:
[----:B------:R-:W-:Y:S01]  /*3ef0*/  UIADD3 UR4, UPT, UPT, UR23, 0x1, URZ ;  /* 0x0000000117047890 */ /* 0x000fe2000fffe0ff */
[----:B------:R-:W-:Y:S01]  /*3f00*/  LOP3.LUT P0, RZ, R6, 0x1, RZ, 0xc0, !PT ;  /* 0x0000000106ff7812 */ /* 0x000fe2000780c0ff */
[----:B---3--:R-:W-:Y:S01]  /*3f10*/  UIADD3 UR5, UPT, UPT, UR24, 0xe0, URZ ;  /* 0x000000e018057890 */ /* 0x008fe2000fffe0ff */
[----:B------:R-:W-:Y:S01]  /*3f20*/  LOP3.LUT R9, R9, 0x1, RZ, 0x3c, !PT ;  /* 0x0000000109097812 */ /* 0x000fe200078e3cff */
[----:B------:R-:W-:-:S04]  /*3f30*/  UISETP.NE.AND UP0, UPT, UR4, 0x2, UPT ;  /* 0x000000020400788c */ /* 0x000fc8000bf05270 */
[----:B------:R-:W-:Y:S02]  /*3f40*/  USEL UR6, URZ, 0x1, UP0 ;  /* 0x00000001ff067887 */ /* 0x000fe40008000000 */
[----:B------:R-:W-:Y:S01]  /*3f50*/  USEL UR23, UR4, URZ, UP0 ;  /* 0x000000ff04177287 */ /* 0x000fe20008000000 */
[----:B------:R2:W-:Y:S03]  /*3f60*/  UTCBAR [UR5], URZ ;  /* 0x000000ff050073e9 */ /* 0x0005e600080000ff */
[----:B------:R-:W-:Y:S01]  /*3f70*/  LOP3.LUT R10, R10, UR6, RZ, 0x3c, !PT ;  /* 0x000000060a0a7c12 */ /* 0x000fe2000f8e3cff */
[----:B------:R-:W-:Y:S07]  /*3f80*/  @P0 BRA `(.L_x_57) ;  /* 0xfffffff8009c0947 */ /* 0x000fee000383ffff */
[----:B------:R-:W3:Y:S01]  /*3f90*/  S2UR UR6, SR_CgaCtaId ;  /* 0x00000000000679c3 */ /* 0x000ee20000008800 */
[----:B------:R-:W-:Y:S01]  /*3fa0*/  ELECT P0, URZ, PT ;  /* 0x0000000000ff782f */ /* 0x000fe20003800000 */
[----:B-1----:R-:W-:Y:S01]  /*3fb0*/  IMAD.MOV.U32 R0, RZ, RZ, 0x1 ;  /* 0x00000001ff007424 */ /* 0x002fe200078e00ff */
[----:B------:R-:W-:Y:S01]  /*3fc0*/  UIADD3 UR20, UPT, UPT, UR20, 0xf0, URZ ;  /* 0x000000f014147890 */ /* 0x000fe2000fffe0ff */
[----:B------:R-:W-:Y:S01]  /*3fd0*/  SHF.L.U32 R2, R10, 0x1f, RZ ;  /* 0x0000001f0a027819 */ /* 0x000fe200000006ff */
[----:B------:R-:W-:-:S03]  /*3fe0*/  UMOV UR4, 0x40 ;  /* 0x0000004000047882 */ /* 0x000fc60000000000 */
[----:B------:R-:W-:Y:S01]  /*3ff0*/  UVIRTCOUNT.DEALLOC.SMPOOL 0x80 ;  /* 0x000000800000784c */ /* 0x000fe20000000000 */
[----:B---3--:R-:W-:Y:S02]  /*4000*/  ULEA UR6, UR6, UR4, 0x18 ;  /* 0x0000000406067291 */ /* 0x008fe4000f8ec0ff */
[----:B------:R-:W-:-:S07]  /*4010*/  ULEA UR4, UR23, UR20, 0x3 ;  /* 0x0000001417047291 */ /* 0x000fce000f8e18ff */
[----:B------:R1:W-:Y:S02]  /*4020*/  @P0 STS.U8 [UR6+0x1c], R0 ;  /* 0x00001c00ff000988 */ /* 0x0003e40008000006 */
[----:B------:R-:W3:Y:S02]  /*4030*/  SYNCS.PHASECHK.TRANS64.TRYWAIT P0, [UR4], R2 ;  /* 0x00000002ff0075a7 */ /* 0x000ee40008001104 */
[----:B-1-3--:R-:W-:Y:S05]  /*4040*/  @!P0 BRA `(.L_x_58) ;  /* 0x0000005800208947 */ /* 0x00afea0003800000 */
.L_x_155:
[----:B------:R-:W-:-:S04]  /*4050*/  UIADD3 UR4, UPT, UPT, UR23, 0x1, URZ ;  /* 0x0000000117047890 */ /* 0x000fc8000fffe0ff */
[----:B------:R-:W-:-:S04]  /*4060*/  UISETP.NE.AND UP0, UPT, UR4, 0x2, UPT ;  /* 0x000000020400788c */ /* 0x000fc8000bf05270 */
[----:B--2---:R-:W-:Y:S02]  /*4070*/  USEL UR5, URZ, 0x1, UP0 ;  /* 0x00000001ff057887 */ /* 0x004fe40008000000 */
[----:B------:R-:W-:-:S04]  /*4080*/  USEL UR4, UR4, URZ, UP0 ;  /* 0x000000ff04047287 */ /* 0x000fc80008000000 */
[----:B------:R-:W-:Y:S01]  /*4090*/  ULEA UR4, UR4, UR20, 0x3 ;  /* 0x0000001404047291 */ /* 0x000fe2000f8e18ff */
[----:B-1----:R-:W-:-:S04]  /*40a0*/  LOP3.LUT R2, R10, UR5, RZ, 0x3c, !PT ;  /* 0x000000050a027c12 */ /* 0x002fc8000f8e3cff */
[----:B------:R-:W-:-:S04]  /*40b0*/  SHF.L.U32 R2, R2, 0x1f, RZ ;  /* 0x0000001f02027819 */ /* 0x000fc800000006ff */
[----:B------:R-:W1:Y:S02]  /*40c0*/  SYNCS.PHASECHK.TRANS64.TRYWAIT P0, [UR4], R2 ;  /* 0x00000002ff0075a7 */ /* 0x000e640008001104 */
[----:B-1----:R-:W-:Y:S05]  /*40d0*/  @!P0 BRA `(.L_x_59) ;  /* 0x0000005800148947 */ /* 0x002fea0003800000 */
.L_x_157:
[----:B------:R-:W-:Y:S01]  /*40e0*/  NOP ;  /* 0x0000000000007918 */ /* 0x000fe20000000000 */
[----:B-1----:R-:W1:Y:S01]  /*40f0*/  LDS R0, [UR6+0x14] ;  /* 0x00001406ff007984 */ /* 0x002e620008000800 */
[----:B------:R-:W-:Y:S01]  /*4100*/  LOP3.LUT R3, R11, 0xffff, RZ, 0xc0, !PT ;  /* 0x0000ffff0b037812 */ /* 0x000fe200078ec0ff */
[----:B------:R-:W-:-:S03]  /*4110*/  IMAD.MOV.U32 R2, RZ, RZ, 0xffff ;  /* 0x0000ffffff027424 */ /* 0x000fc600078e00ff */
[----:B------:R-:W-:-:S04]  /*4120*/  SHF.R.U32.HI R3, RZ, 0x5, R3 ;  /* 0x00000005ff037819 */ /* 0x000fc80000011603 */
[----:B------:R-:W-:-:S04]  /*4130*/  SHF.L.U32 R2, R2, R3, RZ ;  /* 0x0000000302027219 */ /* 0x000fc800000006ff */
[----:B-1----:R-:W-:-:S04]  /*4140*/  LOP3.LUT R0, R0, R2, RZ, 0xc0, !PT ;  /* 0x0000000200007212 */ /* 0x002fc800078ec0ff */
[----:B------:R-:W-:Y:S01]  /*4150*/  ISETP.NE.AND P0, PT, R0, R2, PT ;  /* 0x000000020000720c */ /* 0x000fe20003f05270 */
[----:B------:R-:W-:-:S05]  /*4160*/  IMAD.MOV.U32 R0, RZ, RZ, 0x1 ;  /* 0x00000001ff007424 */ /* 0x000fca00078e00ff */
[----:B------:R-:W-:-:S07]  /*4170*/  SHF.L.U32 R0, R0, R3, RZ ;  /* 0x0000000300007219 */ /* 0x000fce00000006ff */
[----:B------:R-:W-:Y:S05]  /*4180*/  @P0 BRA `(.L_x_60) ;  /* 0x00000000005c0947 */ /* 0x000fea0003800000 */
[----:B------:R-:W1:Y:S02]  /*4190*/  LDS R3, [UR6+0x18] ;  /* 0x00001806ff037984 */ /* 0x000e640008000800 */
[----:B-1----:R-:W-:-:S04]  /*41a0*/  LOP3.LUT R3, R3, R0, RZ, 0xc0, !PT ;  /* 0x0000000003037212 */ /* 0x002fc800078ec0ff */
[----:B------:R-:W-:-:S13]  /*41b0*/  ISETP.NE.AND P0, PT, R3, R0, PT ;  /* 0x000000000300720c */ /* 0x000fda0003f05270 */
[----:B------:R-:W-:Y:S05]  /*41c0*/  @P0 BRA `(.L_x_61) ;  /* 0x0000000000400947 */ /* 0x000fea0003800000 */
[----:B------:R-:W-:Y:S01]  /*41d0*/  R2UR UR4, R2 ;  /* 0x00000000020472ca */ /* 0x000fe200000e0000 */
[----:B------:R-:W1:Y:S01]  /*41e0*/  S2R R3, SR_LANEID ;  /* 0x0000000000037919 */ /* 0x000e620000000000 */
[----:B------:R-:W-:-:S04]  /*41f0*/  LOP3.LUT R0, RZ, R0, RZ, 0x33, !PT ;  /* 0x00000000ff007212 */ /* 0x000fc800078e33ff */
[----:B------:R-:W2:Y:S07]  /*4200*/  REDUX UR7, R0 ;  /* 0x00000000000773c4 */ /* 0x000eae0000000000 */
[----:B------:R-:W-:-:S03]  /*4210*/  ULOP3.LUT UR5, URZ, UR4, URZ, 0x33, !UPT ;  /* 0x00000004ff057292 */ /* 0x000fc6000f8e33ff */
[----:B------:R-:W-:Y:S02]  /*4220*/  VOTEU.ANY UR4, UPT, PT ;  /* 0x0000000000047886 */ /* 0x000fe400038e0100 */
[----:B------:R-:W-:Y:S01]  /*4230*/  UFLO.U32 UR4, UR4 ;  /* 0x00000004000472bd */ /* 0x000fe200080e0000 */
[----:B------:R-:W-:-:S04]  /*4240*/  IMAD.U32 R2, RZ, RZ, UR5 ;  /* 0x00000005ff027e24 */ /* 0x000fc8000f8e00ff */
[----:B------:R-:W3:Y:S02]  /*4250*/  REDUX UR8, R2 ;  /* 0x00000000020873c4 */ /* 0x000ee40000000000 */
[----:B------:R1:W-:Y:S01]  /*4260*/  UTCATOMSWS.AND URZ, UR5 ;  /* 0x0000000500ff79e3 */ /* 0x0003e20008000000 */
[----:B--2---:R-:W-:Y:S01]  /*4270*/  IMAD.U32 R0, RZ, RZ, UR7 ;  /* 0x00000007ff007e24 */ /* 0x004fe2000f8e00ff */
[----:B-1----:R-:W-:Y:S01]  /*4280*/  ISETP.EQ.U32.AND P0, PT, R3, UR4, PT ;  /* 0x0000000403007c0c */ /* 0x002fe2000bf02070 */
[----:B---3--:R-:W-:-:S12]  /*4290*/  IMAD.U32 R2, RZ, RZ, UR8 ;  /* 0x00000008ff027e24 */ /* 0x008fd8000f8e00ff */
[----:B------:R1:W-:Y:S04]  /*42a0*/  @P0 ATOMS.AND RZ, [UR6+0x14], R2 ;  /* 0x00001402ffff098c */ /* 0x0003e8000a800006 */
[----:B------:R1:W-:Y:S01]  /*42b0*/  @P0 ATOMS.AND RZ, [UR6+0x18], R0 ;  /* 0x00001800ffff098c */ /* 0x0003e2000a800006 */
[----:B------:R-:W-:Y:S05]  /*42c0*/  BRA `(.L_x_62) ;  /* 0x0000000000147947 */ /* 0x000fea0003800000 */
.L_x_61:
[----:B------:R-:W-:Y:S02]  /*42d0*/  MOV R2, 0x42f0 ;  /* 0x000042f000027802 */ /* 0x000fe40000000f00 */
[----:B----45:R-:W-:Y:S05]  /*42e0*/  CALL.REL.NOINC `($__internal_0_$__cuda_sm10x_tcgen05_guardrail_trap_col_being_dealloced_not_returned_by_alloc) ;  /* 0x0000005c00007944 */ /* 0x030fea0003c00000 */
[----:B------:R-:W-:Y:S05]  /*42f0*/  BRA `(.L_x_62) ;  /* 0x0000000000087947 */ /* 0x000fea0003800000 */
.L_x_60:
[----:B------:R-:W-:Y:S02]  /*4300*/  MOV R2, 0x4320 ;  /* 0x0000432000027802 */ /* 0x000fe40000000f00 */
[----:B----45:R-:W-:Y:S05]  /*4310*/  CALL.REL.NOINC `($__internal_2_$__cuda_sm10x_tcgen05_guardrail_trap_unallocated_columns_being_dealloced) ;  /* 0x0000005c000c7944 */ /* 0x030fea0003c00000 */
.L_x_62:
[----:B------:R-:W-:Y:S01]  /*4320*/  NOP ;  /* 0x0000000000007918 */ /* 0x000fe20000000000 */
[----:B------:R-:W-:Y:S05]  /*4330*/  EXIT ;  /* 0x000000000000794d */ /* 0x000fea0003800000 */
.L_x_46:
[----:B------:R-:W-:-:S09]  /*4340*/  UISETP.NE.OR UP0, UPT, UR18, 0x3, !UP3 ;  /* 0x000000031200788c */ /* 0x000fd2000df05670 */
[----:B------:R-:W-:Y:S05]  /*4350*/  BRA.U UP0, `(.L_x_63) ;  /* 0x0000001100e07547 */ /* 0x000fea000b800000 */
[----:B------:R-:W2:Y:S01]  /*4360*/  LDCU.64 UR4, c[0x0][0x988] ;  /* 0x00013100ff0477ac */ /* 0x000ea20008000a00 */
[----:B------:R-:W3:Y:S01]  /*4370*/  S2UR UR10, SR_CgaCtaId ;  /* 0x00000000000a79c3 */ /* 0x000ee20000008800 */
[----:B------:R-:W-:Y:S01]  /*4380*/  R2UR UR45, R56 ;  /* 0x00000000382d72ca */ /* 0x000fe200000e0000 */
[----:B------:R-:W-:Y:S01]  /*4390*/  HFMA2 R9, -RZ, RZ, 0, 0 ;  /* 0x00000000ff097431 */ /* 0x000fe200000001ff */
[----:B------:R-:W4:Y:S01]  /*43a0*/  LDCU UR38, c[0x0][0x370] ;  /* 0x00006e00ff2677ac */ /* 0x000f220008000800 */
[----:B------:R-:W-:Y:S01]  /*43b0*/  R2UR UR44, R57 ;  /* 0x00000000392c72ca */ /* 0x000fe200000e0000 */
[----:B------:R-:W-:Y:S01]  /*43c0*/  IMAD.MOV.U32 R10, RZ, RZ, 0x1 ;  /* 0x00000001ff0a7424 */ /* 0x000fe200078e00ff */
[----:B------:R-:W4:Y:S02]  /*43d0*/  LDCU.128 UR28, c[0x0][0xc10] ;  /* 0x00018200ff1c77ac */ /* 0x000f240008000c00 */
[----:B------:R-:W1:Y:S01]  /*43e0*/  LDC.64 R12, c[0x0][0x348] ;  /* 0x0000d200ff0c7b82 */ /* 0x000e620000000a00 */
[----:B------:R-:W-:Y:S01]  /*43f0*/  IMAD.MOV.U32 R3, RZ, RZ, 0x2000 ;  /* 0x00002000ff037424 */ /* 0x000fe200078e00ff */
[----:B------:R-:W3:Y:S01]  /*4400*/  LDCU UR37, c[0x0][0x374] ;  /* 0x00006e80ff2577ac */ /* 0x000ee20008000800 */
[----:B------:R-:W1:Y:S01]  /*4410*/  LDCU.64 UR24, c[0x0][0x990] ;  /* 0x00013200ff1877ac */ /* 0x000e620008000a00 */
[----:B------:R-:W1:Y:S01]  /*4420*/  LDCU UR17, c[0x0][0xc0c] ;  /* 0x00018180ff1177ac */ /* 0x000e620008000800 */
[----:B------:R-:W1:Y:S01]  /*4430*/  LDCU.128 UR32, c[0x0][0xa80] ;  /* 0x00015000ff2077ac */ /* 0x000e620008000c00 */
[----:B--2---:R-:W-:Y:S01]  /*4440*/  UISETP.NE.U32.AND UP0, UPT, UR4, URZ, UPT ;  /* 0x000000ff0400728c */ /* 0x004fe2000bf05070 */
[----:B------:R-:W2:Y:S01]  /*4450*/  LDCU UR56, c[0x0][0xc20] ;  /* 0x00018400ff3877ac */ /* 0x000ea20008000800 */
[----:B------:R-:W2:Y:S01]  /*4460*/  LDCU UR4, c[0x0][0xc30] ;  /* 0x00018600ff0477ac */ /* 0x000ea20008000800 */
[----:B------:R-:W2:Y:S01]  /*4470*/  LDCU.128 UR40, c[0x0][0xa90] ;  /* 0x00015200ff2877ac */ /* 0x000ea20008000c00 */
[----:B------:R-:W-:Y:S01]  /*4480*/  UMOV UR20, 0x400 ;  /* 0x0000040000147882 */ /* 0x000fe20000000000 */
[----:B----4-:R-:W-:-:S02]  /*4490*/  UIMAD.WIDE.U32 UR6, UR38, UR28, URZ ;  /* 0x0000001c260672a5 */ /* 0x010fc4000f8e00ff */
[----:B---3--:R-:W-:Y:S02]  /*44a0*/  UIMAD.WIDE.U32 UR8, UR37, UR31, URZ ;  /* 0x0000001f250872a5 */ /* 0x008fe4000f8e00ff */
[----:B------:R-:W-:Y:S02]  /*44b0*/  ULEA UR20, UR10, UR20, 0x18 ;  /* 0x000000140a147291 */ /* 0x000fe4000f8ec0ff */
[----:B------:R-:W-:Y:S02]  /*44c0*/  UISETP.NE.AND.EX UP4, UPT, UR5, URZ, UPT, UP0 ;  /* 0x000000ff0500728c */ /* 0x000fe4000bf85300 */
[----:B-1----:R-:W-:Y:S02]  /*44d0*/  UISETP.GE.AND UP0, UPT, UR39, 0x1, UPT ;  /* 0x000000012700788c */ /* 0x002fe4000bf06270 */
[----:B------:R-:W-:Y:S02]  /*44e0*/  UISETP.NE.U32.AND UP5, UPT, UR24, URZ, UPT ;  /* 0x000000ff1800728c */ /* 0x000fe4000bfa5070 */
[----:B------:R-:W-:-:S02]  /*44f0*/  UISETP.NE.AND UP0, UPT, UR17, 0x1, UPT ;  /* 0x000000011100788c */ /* 0x000fc4000bf05270 */
[----:B------:R-:W-:Y:S02]  /*4500*/  UIADD3 UR47, UPT, UPT, UR20, 0x98, URZ ;  /* 0x00000098142f7890 */ /* 0x000fe4000fffe0ff */
[----:B------:R-:W-:Y:S02]  /*4510*/  UIADD3 UR46, UPT, UPT, UR20, 0xd8, URZ ;  /* 0x000000d8142e7890 */ /* 0x000fe4000fffe0ff */
[----:B------:R-:W-:Y:S02]  /*4520*/  UIADD3 UR36, UPT, UPT, UR20, 0x80, URZ ;  /* 0x0000008014247890 */ /* 0x000fe4000fffe0ff */
[----:B------:R-:W-:Y:S02]  /*4530*/  UIADD3 UR27, UPT, UPT, UR20, 0x88, URZ ;  /* 0x00000088141b7890 */ /* 0x000fe4000fffe0ff */
[----:B------:R-:W-:Y:S02]  /*4540*/  UIADD3 UR26, UPT, UPT, UR20, 0x90, URZ ;  /* 0x00000090141a7890 */ /* 0x000fe4000fffe0ff */
[----:B------:R-:W-:Y:S01]  /*4550*/  UISETP.NE.AND UP0, UPT, UR30, 0x1, UPT ;  /* 0x000000011e00788c */ /* 0x000fe2000bf05270 */
[----:B------:R-:W-:Y:S01]  /*4560*/  UMOV UR54, UR7 ;  /* 0x0000000700367c82 */ /* 0x000fe20008000000 */
[----:B------:R-:W-:Y:S01]  /*4570*/  UMOV UR53, UR9 ;  /* 0x0000000900357c82 */ /* 0x000fe20008000000 */
[----:B------:R-:W-:-:S02]  /*4580*/  UISETP.NE.AND UP0, UPT, UR32, 0x1, UPT ;  /* 0x000000012000788c */ /* 0x000fc4000bf05270 */
[----:B------:R-:W-:Y:S01]  /*4590*/  UISETP.NE.AND UP0, UPT, UR35, 0x1, UPT ;  /* 0x000000012300788c */ /* 0x000fe2000bf05270 */
[----:B------:R-:W1:Y:S01]  /*45a0*/  LDCU UR57, c[0x0][0xaa0] ;  /* 0x00015400ff3977ac */ /* 0x000e620008000800 */
[----:B------:R-:W-:Y:S02]  /*45b0*/  UPLOP3.LUT UP3, UPT, UPT, UPT, UPT, 0x40, 0x4 ;  /* 0x000000000004789c */ /* 0x000fe40003f6e870 */
[----:B------:R-:W-:Y:S01]  /*45c0*/  UISETP.NE.AND UP6, UPT, UR39, 0x1, UPT ;  /* 0x000000012700788c */ /* 0x000fe2000bfc5270 */
[----:B------:R-:W3:Y:S01]  /*45d0*/  LDCU.64 UR18, c[0x0][0xc28] ;  /* 0x00018500ff1277ac */ /* 0x000ee20008000a00 */
[----:B------:R-:W-:Y:S02]  /*45e0*/  UISETP.NE.AND.EX UP5, UPT, UR25, URZ, UPT, UP5 ;  /* 0x000000ff1900728c */ /* 0x000fe4000bfa5350 */
[----:B------:R-:W-:Y:S02]  /*45f0*/  UPRMT UR47, UR10, 0x654, UR47 ;  /* 0x000006540a2f7896 */ /* 0x000fe4000800002f */
[----:B------:R-:W-:-:S02]  /*4600*/  UPRMT UR46, URZ, 0x654, UR46 ;  /* 0x00000654ff2e7896 */ /* 0x000fc4000800002e */
[----:B------:R-:W-:Y:S02]  /*4610*/  UPRMT UR50, UR10, 0x654, UR36 ;  /* 0x000006540a327896 */ /* 0x000fe40008000024 */
[----:B------:R-:W-:Y:S02]  /*4620*/  UPRMT UR49, UR10, 0x654, UR27 ;  /* 0x000006540a317896 */ /* 0x000fe4000800001b */
[----:B------:R-:W-:Y:S02]  /*4630*/  UPRMT UR48, UR10, 0x654, UR26 ;  /* 0x000006540a307896 */ /* 0x000fe4000800001a */
[----:B------:R-:W-:Y:S02]  /*4640*/  USHF.R.U32.HI UR54, URZ, UR29, UR54 ;  /* 0x0000001dff367299 */ /* 0x000fe40008011636 */
[----:B--2---:R-:W-:Y:S02]  /*4650*/  USHF.R.U32.HI UR53, URZ, UR56, UR53 ;  /* 0x00000038ff357299 */ /* 0x004fe40008011635 */
[----:B------:R-:W-:-:S02]  /*4660*/  UISETP.NE.AND UP2, UPT, UR4, 0x1, UPT ;  /* 0x000000010400788c */ /* 0x000fc4000bf45270 */
[----:B-1-3--:R-:W-:-:S11]  /*4670*/  UISETP.NE.AND UP0, UPT, UR42, 0x1, UPT ;  /* 0x000000012a00788c */ /* 0x00afd6000bf05270 */
.L_x_74:
[----:B------:R-:W-:Y:S04]  /*4680*/  SHF.L.U32 R2, R9, 0x1f, RZ ;  /* 0x0000001f09027819 */ /* 0x000fe800000006ff */
[----:B-1----:R-:W1:Y:S02]  /*4690*/  SYNCS.PHASECHK.TRANS64.TRYWAIT P0, [UR20+0xd0], R2 ;  /* 0x0000d002ff0075a7 */ /* 0x002e640008001114 */
[----:B-1----:R-:W-:Y:S05]  /*46a0*/  @!P0 BRA `(.L_x_64) ;  /* 0x0000005000b88947 */ /* 0x002fea0003800000 */
.L_x_159:
[----:B------:R-:W2:Y:S01]  /*46b0*/  LDS.128 R4, [UR20+0x110] ;  /* 0x00011014ff047984 */ /* 0x000ea20008000c00 */
[----:B------:R-:W-:Y:S01]  /*46c0*/  @!PT LDS RZ, [RZ] ;  /* 0x00000000fffff984 */ /* 0x000fe20000000800 */
[----:B------:R-:W-:Y:S01]  /*46d0*/  @!PT LDS RZ, [RZ] ;  /* 0x00000000fffff984 */ /* 0x000fe20000000800 */
[----:B------:R-:W-:Y:S01]  /*46e0*/  @!PT LDS RZ, [RZ] ;  /* 0x00000000fffff984 */ /* 0x000fe20000000800 */
[----:B------:R-:W-:Y:S01]  /*46f0*/  @!PT LDS RZ, [RZ] ;  /* 0x00000000fffff984 */ /* 0x000fe20000000800 */
[----:B------:R3:W-:Y:S06]  /*4700*/  MEMBAR.ALL.CTA ;  /* 0x0000000000007992 */ /* 0x0007ec0000008000 */
[----:B---3--:R-:W3:Y:S02]  /*4710*/  FENCE.VIEW.ASYNC.S ;  /* 0x00000000000073c6 */ /* 0x008ee40000000000 */
[----:B---3--:R-:W-:Y:S01]  /*4720*/  SYNCS.ARRIVE.TRANS64.RED.A1T0 RZ, [UR46], RZ ;  /* 0x000000ffffff79a7 */ /* 0x008fe2000810042e */
[----:B--2---:R-:W-:Y:S11]  /*4730*/  LOP3.LUT P0, RZ, R6, 0x1, RZ, 0xc0, !PT ;  /* 0x0000000106ff7812 */ /* 0x004ff6000780c0ff */
[----:B------:R-:W-:Y:S02]  /*4740*/  @!UPT UIADD3 URZ, UPT, UPT, URZ, URZ, URZ ;  /* 0x000000fffffff290 */ /* 0x000fe4000fffe0ff */
[----:B------:R-:W-:Y:S01]  /*4750*/  VOTEU.ANY UP0, P0 ;  /* 0x0000000000ff7886 */ /* 0x000fe20000000100 */
[----:B------:R-:W-:Y:S11]  /*4760*/  PLOP3.LUT P0, PT, PT, PT, UP0, 0x80, 0x8 ;  /* 0x000000000008781c */ /* 0x000ff60003f0f008 */
[----:B------:R-:W-:Y:S02]  /*4770*/  @!UPT UIADD3 URZ, UPT, UPT, URZ, URZ, URZ ;  /* 0x000000fffffff290 */ /* 0x000fe4000fffe0ff */
[----:B-1----:R-:W-:Y:S02]  /*4780*/  @P0 MOV R2, R4 ;  /* 0x0000000400020202 */ /* 0x002fe40000000f00 */
[----:B------:R-:W-:Y:S02]  /*4790*/  @P0 LOP3.LUT R0, R5, 0xffff, RZ, 0xc0, !PT ;  /* 0x0000ffff05000812 */ /* 0x000fe400078ec0ff */
[----:B------:R-:W-:Y:S02]  /*47a0*/  @P0 R2UR UR5, R2 ;  /* 0x00000000020502ca */ /* 0x000fe400000e0000 */
[----:B------:R-:W-:Y:S11]  /*47b0*/  @P0 R2UR UR4, R0 ;  /* 0x00000000000402ca */ /* 0x000ff600000e0000 */
[----:B------:R-:W-:Y:S02]  /*47c0*/  @UP0 UMOV UR16, UR5 ;  /* 0x0000000500100c82 */ /* 0x000fe40008000000 */
[----:B------:R-:W-:Y:S01]  /*47d0*/  @UP0 UMOV UR15, UR4 ;  /* 0x00000004000f0c82 */ /* 0x000fe20008000000 */
[----:B------:R-:W-:Y:S09]  /*47e0*/  UISETP.GE.AND UP0, UPT, UR39, 0x1, UPT ;  /* 0x000000012700788c */ /* 0x000ff2000bf06270 */
[----:B------:R-:W-:Y:S05]  /*47f0*/  BRA.U !UP0, `(.L_x_65) ;  /* 0x0000000108b47547 */ /* 0x000fea000b800000 */
[----:B------:R-:W-:Y:S02]  /*4800*/  UIMAD.WIDE.U32 UR8, UR15, UR31, URZ ;  /* 0x0000001f0f0872a5 */ /* 0x000fe4000f8e00ff */
[----:B------:R-:W-:Y:S02]  /*4810*/  UP2UR UR14, UPR, URZ, 0x2 ;  /* 0x00000002ff0e7883 */ /* 0x000fe40008000000 */
[----:B------:R-:W-:Y:S02]  /*4820*/  UISETP.NE.AND UP1, UPT, UR30, 0x1, UPT ;  /* 0x000000011e00788c */ /* 0x000fe4000bf25270 */
[----:B------:R-:W-:Y:S02]  /*4830*/  UIMAD.WIDE.U32 UR10, UR16, UR28, URZ ;  /* 0x0000001c100a72a5 */ /* 0x000fe4000f8e00ff */
[----:B------:R-:W-:Y:S02]  /*4840*/  USEL UR4, UR37, UR53, !UP1 ;  /* 0x0000003525047287 */ /* 0x000fe4000c800000 */
[----:B------:R-:W-:Y:S02]  /*4850*/  UISETP.NE.AND UP0, UPT, UR17, 0x1, UPT ;  /* 0x000000011100788c */ /* 0x000fe4000bf05270 */
[----:B------:R-:W-:Y:S02]  /*4860*/  UIMAD.WIDE.U32 UR12, UR4, UR18, URZ ;  /* 0x00000012040c72a5 */ /* 0x000fe4000f8e00ff */
[----:B------:R-:W-:Y:S01]  /*4870*/  USEL UR7, UR38, UR54, !UP0 ;  /* 0x0000003626077287 */ /* 0x000fe2000c000000 */
[----:B------:R-:W-:Y:S02]  /*4880*/  UMOV UR5, UR9 ;  /* 0x0000000900057c82 */ /* 0x000fe40008000000 */
[----:B------:R-:W-:Y:S02]  /*4890*/  USHF.R.U32.HI UR6, URZ, UR56, UR5 ;  /* 0x00000038ff067299 */ /* 0x000fe40008011605 */
[----:B------:R-:W-:Y:S02]  /*48a0*/  UIMAD.WIDE.U32 UR22, UR7, UR18, URZ ;  /* 0x00000012071672a5 */ /* 0x000fe4000f8e00ff */
[----:B------:R-:W-:Y:S02]  /*48b0*/  USEL UR6, UR15, UR6, !UP1 ;  /* 0x000000060f067287 */ /* 0x000fe4000c800000 */
[----:B------:R-:W-:Y:S01]  /*48c0*/  UISETP.NE.AND UP1, UPT, UR14, URZ, UPT ;  /* 0x000000ff0e00728c */ /* 0x000fe2000bf25270 */
[----:B------:R-:W-:Y:S01]  /*48d0*/  UMOV UR5, UR11 ;  /* 0x0000000b00057c82 */ /* 0x000fe20008000000 */
[----:B------:R-:W-:Y:S02]  /*48e0*/  UIMAD.WIDE.U32 UR10, UR6, UR18, URZ ;  /* 0x00000012060a72a5 */ /* 0x000fe4000f8e00ff */
[----:B------:R-:W-:Y:S03]  /*48f0*/  USHF.R.U32.HI UR8, URZ, UR29, UR5 ;  /* 0x0000001dff087299 */ /* 0x000fe60008011605 */
[----:B------:R-:W-:Y:S02]  /*4900*/  UMOV UR5, UR13 ;  /* 0x0000000d00057c82 */ /* 0x000fe40008000000 */
[----:B------:R-:W-:Y:S03]  /*4910*/  @UP6 USHF.R.U32.HI UR4, URZ, UR19, UR5 ;  /* 0x00000013ff046299 */ /* 0x000fe60008011605 */
[----:B------:R-:W-:Y:S01]  /*4920*/  UMOV UR5, UR23 ;  /* 0x0000001700057c82 */ /* 0x000fe20008000000 */
[----:B------:R-:W-:Y:S02]  /*4930*/  UIMAD UR4, UR39, UR4, URZ ;  /* 0x00000004270472a4 */ /* 0x000fe4000f8e02ff */
[----:B------:R-:W-:Y:S02]  /*4940*/  @UP6 USHF.R.U32.HI UR7, URZ, UR19, UR5 ;  /* 0x00000013ff076299 */ /* 0x000fe40008011605 */
[----:B------:R-:W-:Y:S02]  /*4950*/  USEL UR5, UR16, UR8, !UP0 ;  /* 0x0000000810057287 */ /* 0x000fe4000c000000 */
[----:B------:R-:W-:Y:S02]  /*4960*/  UIMAD UR8, UR39, UR7, URZ ;  /* 0x00000007270872a4 */ /* 0x000fe4000f8e02ff */
[----:B------:R-:W-:Y:S03]  /*4970*/  UISETP.GE.AND UP0, UPT, UR6, UR4, UPT ;  /* 0x000000040600728c */ /* 0x000fe6000bf06270 */
[----:B------:R-:W-:Y:S01]  /*4980*/  UMOV UR4, UR11 ;  /* 0x0000000b00047c82 */ /* 0x000fe20008000000 */
[----:B------:R-:W-:Y:S02]  /*4990*/  UISETP.GE.OR UP0, UPT, UR5, UR8, UP0 ;  /* 0x000000080500728c */ /* 0x000fe40008706670 */
[----:B------:R-:W-:Y:S02]  /*49a0*/  USHF.R.U32.HI UR4, URZ, UR19, UR4 ;  /* 0x00000013ff047299 */ /* 0x000fe40008011604 */
[----:B------:R-:W-:Y:S02]  /*49b0*/  UIMAD.WIDE.U32 UR8, UR5, UR18, URZ ;  /* 0x00000012050872a5 */ /* 0x000fe4000f8e00ff */
[----:B------:R-:W-:Y:S04]  /*49c0*/  USEL UR10, UR6, UR4, !UP6 ;  /* 0x00000004060a7287 */ /* 0x000fe8000f000000 */
[----:B------:R-:W-:Y:S01]  /*49d0*/  UIADD3 UR11, UPT, UPT, -UR10, URZ, URZ ;  /* 0x000000ff0a0b7290 */ /* 0x000fe2000fffe1ff */
[----:B------:R-:W-:Y:S02]  /*49e0*/  @!UP0 UMOV UR4, UR9 ;  /* 0x0000000900048c82 */ /* 0x000fe40008000000 */
[----:B------:R-:W-:Y:S02]  /*49f0*/  @!UP0 USHF.R.U32.HI UR4, URZ, UR19, UR4 ;  /* 0x00000013ff048299 */ /* 0x000fe40008011604 */
[----:B------:R-:W-:Y:S02]  /*4a00*/  UIMAD UR8, UR39, UR11, UR6 ;  /* 0x0000000b270872a4 */ /* 0x000fe4000f8e0206 */
[----:B------:R-:W-:Y:S04]  /*4a10*/  @!UP0 USEL UR4, UR5, UR4, !UP6 ;  /* 0x0000000405048287 */ /* 0x000fe8000f000000 */
[----:B------:R-:W-:Y:S02]  /*4a20*/  @!UP0 UIMAD UR8, UR7, UR8, UR4 ;  /* 0x00000008070882a4 */ /* 0x000fe4000f8e0204 */
[----:B------:R-:W-:Y:S02]  /*4a30*/  @!UP0 UIADD3 UR9, UPT, UPT, UR10, -UR4, URZ ;  /* 0x800000040a098290 */ /* 0x000fe4000fffe0ff */
[----:B------:R-:W-:Y:S02]  /*4a40*/  UIADD3 UR4, UPT, UPT, -UR5, URZ, URZ ;  /* 0x000000ff05047290 */ /* 0x000fe4000fffe1ff */
[----:B------:R-:W-:Y:S02]  /*4a50*/  UIADD3 UR7, UPT, UPT, -UR6, URZ, URZ ;  /* 0x000000ff06077290 */ /* 0x000fe4000fffe1ff */
[----:B------:R-:W-:Y:S02]  /*4a60*/  @!UP0 UIMAD UR6, UR9, UR39, UR5 ;  /* 0x00000027090682a4 */ /* 0x000fe4000f8e0205 */
[----:B------:R-:W-:Y:S02]  /*4a70*/  UIMAD UR16, UR17, UR4, UR16 ;  /* 0x00000004111072a4 */ /* 0x000fe4000f8e0210 */
[----:B------:R-:W-:Y:S01]  /*4a80*/  UIMAD UR15, UR30, UR7, UR15 ;  /* 0x000000071e0f72a4 */ /* 0x000fe2000f8e020f */
[----:B------:R-:W-:Y:S02]  /*4a90*/  @!UP0 UMOV UR5, UR8 ;  /* 0x0000000800058c82 */ /* 0x000fe40008000000 */
[----:B------:R-:W-:Y:S02]  /*4aa0*/  UIMAD UR16, UR5, UR17, UR16 ;  /* 0x00000011051072a4 */ /* 0x000fe4000f8e0210 */
[----:B------:R-:W-:Y:S11]  /*4ab0*/  UIMAD UR15, UR6, UR30, UR15 ;  /* 0x0000001e060f72a4 */ /* 0x000ff6000f8e020f */
[----:B------:R-:W-:Y:S01]  /*4ac0*/  @!UPT UIADD3 URZ, UPT, UPT, URZ, URZ, URZ ;  /* 0x000000fffffff290 */ /* 0x000fe2000fffe0ff */
.L_x_65:
[----:B------:R-:W1:Y:S01]  /*4ad0*/  @!UP2 LDCU.128 UR8, c[0x0][0xc10] ;  /* 0x00018200ff08a7ac */ /* 0x000e620008000c00 */
[----:B------:R-:W-:Y:S02]  /*4ae0*/  ISETP.NE.U32.AND P1, PT, RZ, UR24, PT ;  /* 0x00000018ff007c0c */ /* 0x000fe4000bf25070 */
[----:B------:R-:W-:Y:S02]  /*4af0*/  SHF.L.U32 R8, R10, 0x1f, RZ ;  /* 0x0000001f0a087819 */ /* 0x000fe400000006ff */
[----:B------:R-:W-:Y:S01]  /*4b00*/  ISETP.NE.AND.EX P1, PT, RZ, UR25, PT, P1 ;  /* 0x00000019ff007c0c */ /* 0x000fe2000bf25310 */
[----:B------:R-:W2:Y:S01]  /*4b10*/  @!UP2 LDCU UR5, c[0x0][0xc0c] ;  /* 0x00018180ff05a7ac */ /* 0x000ea20008000800 */
[----:B-1----:R-:W-:Y:S07]  /*4b20*/  UIMAD.WIDE.U32 UR6, UR16, UR8, URZ ;  /* 0x00000008100672a5 */ /* 0x002fee000f8e00ff */
[----:B------:R-:W-:Y:S01]  /*4b30*/  @!UP2 UMOV UR4, UR7 ;  /* 0x000000070004ac82 */ /* 0x000fe20008000000 */
[----:B--2---:R-:W-:Y:S02]  /*4b40*/  @!UP2 UISETP.NE.AND UP0, UPT, UR5, 0x1, UPT ;  /* 0x000000010500a88c */ /* 0x004fe4000bf05270 */
[----:B------:R-:W-:Y:S02]  /*4b50*/  @!UP2 USHF.R.U32.HI UR4, URZ, UR9, UR4 ;  /* 0x00000009ff04a299 */ /* 0x000fe40008011604 */
[----:B------:R-:W-:Y:S02]  /*4b60*/  UIMAD.WIDE.U32 UR6, UR15, UR11, URZ ;  /* 0x0000000b0f0672a5 */ /* 0x000fe4000f8e00ff */
[----:B------:R-:W-:Y:S02]  /*4b70*/  @!UP2 USEL UR8, UR16, UR4, !UP0 ;  /* 0x000000041008a287 */ /* 0x000fe4000c000000 */
[----:B------:R-:W-:Y:S03]  /*4b80*/  @!UP2 UISETP.NE.AND UP0, UPT, UR10, 0x1, UPT ;  /* 0x000000010a00a88c */ /* 0x000fe6000bf05270 */
[----:B------:R-:W-:Y:S01]  /*4b90*/  @!UP2 UMOV UR6, UR7 ;  /* 0x000000070006ac82 */ /* 0x000fe20008000000 */
[----:B------:R-:W-:Y:S01]  /*4ba0*/  USHF.L.U32 UR7, UR21, 0x7, URZ ;  /* 0x0000000715077899 */ /* 0x000fe200080006ff */
[----:B------:R-:W1:Y:S02]  /*4bb0*/  @!UP2 LDCU UR4, c[0x0][0xc20] ;  /* 0x00018400ff04a7ac */ /* 0x000e640008000800 */
[----:B-1----:R-:W-:Y:S04]  /*4bc0*/  @!UP2 USHF.R.U32.HI UR6, URZ, UR4, UR6 ;  /* 0x00000004ff06a299 */ /* 0x002fe80008011606 */
[----:B------:R-:W-:Y:S04]  /*4bd0*/  @!UP2 USEL UR6, UR15, UR6, !UP0 ;  /* 0x000000060f06a287 */ /* 0x000fe8000c000000 */
[----:B------:R-:W-:Y:S02]  /*4be0*/  @!UP2 UIADD3 UR4, UPT, UPT, -UR8, UR6, URZ ;  /* 0x000000060804a290 */ /* 0x000fe4000fffe1ff */
[----:B------:R-:W-:Y:S02]  /*4bf0*/  @!UP2 UIADD3 UR6, UPT, UPT, UR8, -UR6, URZ ;  /* 0x800000060806a290 */ /* 0x000fe4000fffe0ff */
[----:B------:R-:W-:Y:S02]  /*4c00*/  @!UP2 UIMAD UR16, UR4, UR5, UR16 ;  /* 0x000000050410a2a4 */ /* 0x000fe4000f8e0210 */
[----:B------:R-:W-:Y:S01]  /*4c10*/  @!UP2 UIMAD UR15, UR6, UR10, UR15 ;  /* 0x0000000a060fa2a4 */ /* 0x000fe2000f8e020f */
[----:B------:R-:W-:Y:S11]  /*4c20*/  BRA.U UP3, `(.L_x_66) ;  /* 0x0000000103107547 */ /* 0x000ff6000b800000 */
[----:B------:R-:W-:Y:S04]  /*4c30*/  MOV R2, UR55 ;  /* 0x0000003700027c02 */ /* 0x000fe80008000f00 */
[----:B------:R-:W-:Y:S04]  /*4c40*/  SHF.L.U32 R2, R2, 0x1f, RZ ;  /* 0x0000001f02027819 */ /* 0x000fe800000006ff */
[----:B------:R-:W1:Y:S02]  /*4c50*/  SYNCS.PHASECHK.TRANS64.TRYWAIT P2, [UR20+0xc8], R2 ;  /* 0x0000c802ff0075a7 */ /* 0x000e640008041114 */
[----:B-1----:R-:W-:Y:S05]  /*4c60*/  @!P2 BRA `(.L_x_67) ;  /* 0x0000004c0060a947 */ /* 0x002fea0003800000 */
.L_x_66:
[----:B------:R-:W-:Y:S05]  /*4c70*/  BRA.U !UP5, `(.L_x_68) ;  /* 0x000000010d387547 */ /* 0x000fea000b800000 */
[----:B------:R-:W-:Y:S01]  /*4c80*/  UPLOP3.LUT UP1, UPT, UPT, UPT, UP4, 0x80, 0x8 ;  /* 0x000000000008789c */ /* 0x000fe20003f2f040 */
[----:B-1----:R-:W-:Y:S01]  /*4c90*/  HFMA2 R0, -RZ, RZ, 0, 5.9604644775390625e-08 ;  /* 0x00000001ff007431 */ /* 0x002fe200000001ff */
[----:B------:R-:W1:Y:S01]  /*4ca0*/  LDCU.64 UR8, c[0x0][0x358] ;  /* 0x00006b00ff0877ac */ /* 0x000e620008000a00 */
[----:B------:R-:W-:Y:S03]  /*4cb0*/  IMAD.MOV.U32 R63, RZ, RZ, 0x1 ;  /* 0x00000001ff3f7424 */ /* 0x000fe600078e00ff */
[----:B------:R-:W-:Y:S05]  /*4cc0*/  PLOP3.LUT P2, PT, PT, PT, UP1, 0x80, 0x8 ;  /* 0x000000000008781c */ /* 0x000fea0003f4f018 */
[----:B------:R-:W2:Y:S01]  /*4cd0*/  @UP1 LDCU.64 UR4, c[0x0][0x988] ;  /* 0x00013100ff0417ac */ /* 0x000ea20008000a00 */
[----:B------:R-:W-:Y:S07]  /*4ce0*/  @UP1 UIMAD UR6, UR52, UR24, URZ ;  /* 0x00000018340612a4 */ /* 0x000fee000f8e02ff */
[----:B------:R-:W-:Y:S01]  /*4cf0*/  @!P2 PRMT R63, R0, 0x7610, R63 ;  /* 0x00007610003fa816 */ /* 0x000fe2000000003f */
[----:B--2---:R-:W-:Y:S06]  /*4d00*/  @UP1 UIMAD.WIDE UR4, UR6, 0x4, UR4 ;  /* 0x00000004060418a5 */ /* 0x004fec000f8e0204 */
[----:B------:R-:W-:Y:S01]  /*4d10*/  IMAD.U32 R14, RZ, RZ, UR4 ;  /* 0x00000004ff0e7e24 */ /* 0x000fe2000f8e00ff */
[----:B------:R-:W-:Y:S04]  /*4d20*/  MOV R15, UR5 ;  /* 0x00000005000f7c02 */ /* 0x000fe80008000f00 */
[----:B------:R-:W2:Y:S01]  /*4d30*/  @!UP1 LDCU UR4, c[0x0][0x980] ;  /* 0x00013000ff0497ac */ /* 0x000ea20008000800 */
[----:B-1---5:R3:W5:Y:S02]  /*4d40*/  @P2 LDG.E R27, desc[UR8][R14.64] ;  /* 0x000000080e1b2981 */ /* 0x022764000c1e1900 */
[----:B--23--:R-:W-:Y:S07]  /*4d50*/  @!P2 IMAD.U32 R27, RZ, RZ, UR4 ;  /* 0x00000004ff1bae24 */ /* 0x00cfee000f8e00ff */
.L_x_68:
[----:B-----5:R-:W-:Y:S01]  /*4d60*/  @!P1 FSETP.EQ.AND P3, PT, R27, RZ, PT ;  /* 0x000000ff1b00920b */ /* 0x020fe20003f62000 */
[----:B------:R-:W-:Y:S01]  /*4d70*/  @!UPT UIADD3 URZ, UPT, UPT, URZ, URZ, URZ ;  /* 0x000000fffffff290 */ /* 0x000fe2000fffe0ff */
[----:B------:R-:W-:Y:S11]  /*4d80*/  @!P1 BRA `(.L_x_69) ;  /* 0x0000000000149947 */ /* 0x000ff60003800000 */
[----:B------:R-:W-:Y:S02]  /*4d90*/  LOP3.LUT P1, RZ, R63, 0xff, RZ, 0xc0, !PT ;  /* 0x000000ff3fff7812 */ /* 0x000fe4000782c0ff */
[----:B------:R-:W-:Y:S04]  /*4da0*/  PLOP3.LUT P3, PT, PT, PT, UP1, 0x80, 0x8 ;  /* 0x000000000008781c */ /* 0x000fe80003f6f018 */
[----:B------:R-:W-:Y:S07]  /*4db0*/  PLOP3.LUT P3, PT, P3, PT, PT, 0x8, 0x80 ;  /* 0x000000000080781c */ /* 0x000fee0001f6e170 */
[----:B------:R-:W-:Y:S11]  /*4dc0*/  @P1 FSETP.EQ.AND P3, PT, R27, RZ, PT ;  /* 0x000000ff1b00120b */ /* 0x000ff60003f62000 */
[----:B------:R-:W-:Y:S02]  /*4dd0*/  @!UPT UIADD3 URZ, UPT, UPT, URZ, URZ, URZ ;  /* 0x000000fffffff290 */ /* 0x000fe4000fffe0ff */
.L_x_69:
[----:B------:R-:W-:Y:S01]  /*4de0*/  USHF.L.U32 UR11, UR51, 0x6, URZ ;  /* 0x00000006330b7899 */ /* 0x000fe200080006ff */
[----:B------:R-:W2:Y:S01]  /*4df0*/  SYNCS.PHASECHK.TRANS64.TRYWAIT P1, [UR20+0xa0], R8 ;  /* 0x0000a008ff0075a7 */ /* 0x000ea20008021114 */
[----:B------:R-:W-:Y:S02]  /*4e00*/  UISETP.NE.AND UP0, UPT, UR32, 0x1, UPT ;  /* 0x000000012000788c */ /* 0x000fe4000bf05270 */
[----:B------:R-:W-:Y:S01]  /*4e10*/  UIMAD.WIDE.U32 UR4, UR11, UR33, URZ ;  /* 0x000000210b0472a5 */ /* 0x000fe2000f8e00ff */
[----:B------:R-:W-:Y:S04]  /*4e20*/  ELECT P2, URZ, PT ;  /* 0x0000000000ff782f */ /* 0x000fe80003840000 */
[----:B------:R-:W-:Y:S02]  /*4e30*/  PLOP3.LUT P2, PT, P3, P2, PT, 0xf2, 0x2f ;  /* 0x00000000002f781c */ /* 0x000fe40001f45e72 */
[----:B------:R-:W-:Y:S02]  /*4e40*/  UMOV UR4, UR5 ;  /* 0x0000000500047c82 */ /* 0x000fe40008000000 */
[----:B------:R-:W-:Y:S04]  /*4e50*/  USHF.R.U32.HI UR4, URZ, UR34, UR4 ;  /* 0x00000022ff047299 */ /* 0x000fe80008011604 */
[----:B------:R-:W-:Y:S02]  /*4e60*/  USEL UR12, UR11, UR4, !UP0 ;  /* 0x000000040b0c7287 */ /* 0x000fe4000c000000 */
[----:B------:R-:W-:Y:S02]  /*4e70*/  UISETP.NE.AND UP0, UPT, UR35, 0x1, UPT ;  /* 0x000000012300788c */ /* 0x000fe4000bf05270 */
[----:B------:R-:W-:Y:S02]  /*4e80*/  UIMAD.WIDE.U32 UR4, UR12, UR40, URZ ;  /* 0x000000280c0472a5 */ /* 0x000fe4000f8e00ff */
[----:B------:R-:W-:Y:S01]  /*4e90*/  UIADD3 UR6, UPT, UPT, -UR12, URZ, URZ ;  /* 0x000000ff0c067290 */ /* 0x000fe2000fffe1ff */
[----:B-1----:R-:W-:Y:S03]  /*4ea0*/  @!P2 IMAD.MOV.U32 R0, RZ, 0x20, RZ ;  /* 0x00000020ff00a824 */ /* 0x002fe600078e00ff */
[----:B------:R-:W-:Y:S01]  /*4eb0*/  UIMAD UR11, UR32, UR6, UR11 ;  /* 0x00000006200b72a4 */ /* 0x000fe2000f8e020b */
[----:B------:R-:W-:Y:S01]  /*4ec0*/  @!P2 IMAD.MOV.U32 R0, RZ, 0x400, R0 ;  /* 0x00000400ff00a824 */ /* 0x000fe200078e0000 */
[----:B------:R-:W-:Y:S02]  /*4ed0*/  UMOV UR4, UR5 ;  /* 0x0000000500047c82 */ /* 0x000fe40008000000 */
[----:B------:R-:W-:Y:S04]  /*4ee0*/  USHF.R.U32.HI UR4, URZ, UR41, UR4 ;  /* 0x00000029ff047299 */ /* 0x000fe80008011604 */
[----:B------:R-:W-:Y:S02]  /*4ef0*/  USEL UR13, UR12, UR4, !UP0 ;  /* 0x000000040c0d7287 */ /* 0x000fe4000c000000 */
[----:B------:R-:W-:Y:S02]  /*4f00*/  UISETP.NE.AND UP0, UPT, UR42, 0x1, UPT ;  /* 0x000000012a00788c */ /* 0x000fe4000bf05270 */
[----:B------:R-:W-:Y:S07]  /*4f10*/  UIMAD.WIDE.U32 UR4, UR13, UR43, URZ ;  /* 0x0000002b0d0472a5 */ /* 0x000fee000f8e00ff */
[----:B------:R-:W-:Y:S02]  /*4f20*/  UMOV UR4, UR5 ;  /* 0x0000000500047c82 */ /* 0x000fe40008000000 */
[----:B------:R-:W-:Y:S04]  /*4f30*/  USHF.R.U32.HI UR4, URZ, UR57, UR4 ;  /* 0x00000039ff047299 */ /* 0x000fe80008011604 */
[----:B------:R-:W-:Y:S02]  /*4f40*/  USEL UR14, UR13, UR4, !UP0 ;  /* 0x000000040d0e7287 */ /* 0x000fe4000c000000 */
[----:B------:R-:W-:Y:S02]  /*4f50*/  UIADD3 UR4, UPT, UPT, -UR13, URZ, URZ ;  /* 0x000000ff0d047290 */ /* 0x000fe4000fffe1ff */
[----:B------:R-:W-:Y:S02]  /*4f60*/  UIADD3 UR5, UPT, UPT, -UR14, URZ, URZ ;  /* 0x000000ff0e057290 */ /* 0x000fe4000fffe1ff */
[----:B------:R-:W-:Y:S02]  /*4f70*/  UIMAD UR12, UR35, UR4, UR12 ;  /* 0x00000004230c72a4 */ /* 0x000fe4000f8e020c */
[----:B------:R-:W-:Y:S01]  /*4f80*/  UIMAD UR13, UR42, UR5, UR13 ;  /* 0x000000052a0d72a4 */ /* 0x000fe2000f8e020d */
[----:B--2---:R-:W-:Y:S11]  /*4f90*/  @!P1 BRA `(.L_x_70) ;  /* 0x0000004800ac9947 */ /* 0x004ff60003800000 */
.L_x_162:
[----:B------:R-:W-:Y:S01]  /*4fa0*/  @!P2 R2UR UR4, R0 ;  /* 0x000000000004a2ca */ /* 0x000fe200000e0000 */
[----:B------:R-:W-:Y:S01]  /*4fb0*/  VOTEU.ALL UP0, P2 ;  /* 0x0000000000ff7886 */ /* 0x000fe20001000000 */
[----:B-1----:R-:W-:Y:S04]  /*4fc0*/  @!P2 IADD3 R2, P1, PT, R12, 0x680, RZ ;  /* 0x000006800c02a810 */ /* 0x002fe80007f3e0ff */
[----:B------:R-:W-:Y:S01]  /*4fd0*/  @!P2 R2UR UR5, R2 ;  /* 0x000000000205a2ca */ /* 0x000fe200000e0000 */
[----:B------:R-:W-:Y:S01]  /*4fe0*/  @!P2 IMAD.X R0, RZ, RZ, R13, P1 ;  /* 0x000000ffff00a224 */ /* 0x000fe200008e060d */
[----:B------:R-:W-:Y:S05]  /*4ff0*/  @!UP0 UIADD3 UR8, UPT, UPT, UR20, 0x400, URZ ;  /* 0x0000040014088890 */ /* 0x000fea000fffe0ff */
[----:B------:R-:W-:Y:S01]  /*5000*/  @!UP0 UPRMT UR6, UR4, 0x5410, URZ ;  /* 0x0000541004068896 */ /* 0x000fe200080000ff */
[----:B------:R-:W-:Y:S01]  /*5010*/  @!P2 R2UR UR4, R0 ;  /* 0x000000000004a2ca */ /* 0x000fe200000e0000 */
[----:B------:R-:W-:Y:S01]  /*5020*/  VOTEU.ALL UP0, P2 ;  /* 0x0000000000ff7886 */ /* 0x000fe20001000000 */
[----:B------:R-:W-:Y:S03]  /*5030*/  @!P2 IMAD.MOV.U32 R0, RZ, RZ, 0x2000 ;  /* 0x00002000ff00a424 */ /* 0x000fe600078e00ff */
[----:B------:R-:W-:Y:S01]  /*5040*/  IMAD.U32 R14, RZ, RZ, UR5 ;  /* 0x00000005ff0e7e24 */ /* 0x000fe2000f8e00ff */
[----:B------:R-:W-:Y:S01]  /*5050*/  @!UP0 UMOV UR9, UR36 ;  /* 0x0000002400098c82 */ /* 0x000fe20008000000 */
[----:B------:R-:W-:Y:S06]  /*5060*/  @!UP0 UMOV UR10, UR7 ;  /* 0x00000007000a8c82 */ /* 0x000fec0008000000 */
[----:B------:R-:W-:Y:S01]  /*5070*/  IMAD.U32 R15, RZ, RZ, UR4 ;  /* 0x00000004ff0f7e24 */ /* 0x000fe2000f8e00ff */
[----:B------:R-:W-:Y:S04]  /*5080*/  @!P2 R2UR UR4, R14 ;  /* 0x000000000e04a2ca */ /* 0x000fe800000e0000 */
[----:B------:R-:W-:Y:S11]  /*5090*/  @!P2 R2UR UR5, R15 ;  /* 0x000000000f05a2ca */ /* 0x000ff600000e0000 */
[----:B------:R-:W-:Y:S02]  /*50a0*/  @!UPT UIADD3 URZ, UPT, UPT, URZ, URZ, URZ ;  /* 0x000000fffffff290 */ /* 0x000fe4000fffe0ff */
[----:B------:R1:W-:Y:S01]  /*50b0*/  @!UP0 UTMALDG.5D.IM2COL [UR8], [UR4], UR6 ;  /* 0x00000008040083b4 */ /* 0x0003e20008060006 */
[----:B------:R2:W-:Y:S01]  /*50c0*/  @!P2 SYNCS.ARRIVE.TRANS64.RED.A0TR RZ, [UR20+0x80], R0 ;  /* 0x00008000ffffa9a7 */ /* 0x0005e20008300414 */
[----:B------:R-:W-:Y:S01]  /*50d0*/  SYNCS.ARRIVE.TRANS64.RED.A1T0 RZ, [UR50], RZ ;  /* 0x000000ffffff79a7 */ /* 0x000fe20008100432 */
[----:B--2---:R-:W-:Y:S01]  /*50e0*/  @!P2 IMAD.MOV.U32 R0, RZ, 0x20, RZ ;  /* 0x00000020ff00a824 */ /* 0x004fe200078e00ff */
[----:B------:R-:W2:Y:S03]  /*50f0*/  SYNCS.PHASECHK.TRANS64.TRYWAIT P1, [UR20+0xa8], R8 ;  /* 0x0000a808ff0075a7 */ /* 0x000ea60008021114 */
[----:B------:R-:W-:Y:S01]  /*5100*/  @!P2 IMAD.MOV.U32 R0, RZ, 0x400, R0 ;  /* 0x00000400ff00a824 */ /* 0x000fe200078e0000 */
[----:B-12---:R-:W-:Y:S06]  /*5110*/  @!P1 BRA `(.L_x_71) ;  /* 0x0000004800649947 */ /* 0x006fec0003800000 */
.L_x_164:
[----:B------:R-:W-:Y:S01]  /*5120*/  @!P2 R2UR UR4, R0 ;  /* 0x000000000004a2ca */ /* 0x000fe200000e0000 */
[----:B------:R-:W-:Y:S01]  /*5130*/  VOTEU.ALL UP0, P2 ;  /* 0x0000000000ff7886 */ /* 0x000fe20001000000 */
[----:B-1----:R-:W-:Y:S04]  /*5140*/  @!P2 IADD3 R2, P1, PT, R12, 0x680, RZ ;  /* 0x000006800c02a810 */ /* 0x002fe80007f3e0ff */
[----:B------:R-:W-:Y:S01]  /*5150*/  @!P2 R2UR UR5, R2 ;  /* 0x000000000205a2ca */ /* 0x000fe200000e0000 */
[----:B------:R-:W-:Y:S01]  /*5160*/  @!P2 IMAD.X R0, RZ, RZ, R13, P1 ;  /* 0x000000ffff00a224 */ /* 0x000fe200008e060d */
[----:B------:R-:W-:Y:S02]  /*5170*/  @!UP0 UIADD3 UR10, UPT, UPT, UR7, 0x20, URZ ;  /* 0x00000020070a8890 */ /* 0x000fe4000fffe0ff */
[----:B------:R-:W-:Y:S03]  /*5180*/  @!UP0 UIADD3 UR8, UPT, UPT, UR20, 0x2400, URZ ;  /* 0x0000240014088890 */ /* 0x000fe6000fffe0ff */
[----:B------:R-:W-:Y:S01]  /*5190*/  @!UP0 UPRMT UR6, UR4, 0x5410, URZ ;  /* 0x0000541004068896 */ /* 0x000fe200080000ff */
[----:B------:R-:W-:Y:S01]  /*51a0*/  @!P2 R2UR UR4, R0 ;  /* 0x000000000004a2ca */ /* 0x000fe200000e0000 */
[----:B------:R-:W-:Y:S01]  /*51b0*/  VOTEU.ALL UP0, P2 ;  /* 0x0000000000ff7886 */ /* 0x000fe20001000000 */
[----:B------:R-:W-:Y:S03]  /*51c0*/  @!P2 IMAD.MOV.U32 R0, RZ, RZ, 0x2000 ;  /* 0x00002000ff00a424 */ /* 0x000fe600078e00ff */
[----:B------:R-:W-:Y:S01]  /*51d0*/  IMAD.U32 R14, RZ, RZ, UR5 ;  /* 0x00000005ff0e7e24 */ /* 0x000fe2000f8e00ff */
[----:B------:R-:W-:Y:S07]  /*51e0*/  @!UP0 UMOV UR9, UR27 ;  /* 0x0000001b00098c82 */ /* 0x000fee0008000000 */
        /* <DEDUP_REMOVED lines=11> */
.L_x_166:
        /* <DEDUP_REMOVED lines=20> */
[----:B--2---:R-:W-:Y:S01]  /*53e0*/  @P0 SHF.R.U32.HI R0, RZ, 0x10, R5 ;  /* 0x00000010ff000819 */ /* 0x004fe20000011605 */
[----:B------:R-:W2:Y:S03]  /*53f0*/  SYNCS.PHASECHK.TRANS64.TRYWAIT P1, [UR20+0xb8], R8 ;  /* 0x0000b808ff0075a7 */ /* 0x000ea60008021114 */
[----:B------:R-:W-:Y:S01]  /*5400*/  @P0 R2UR UR52, R0 ;  /* 0x00000000003402ca */ /* 0x000fe200000e0000 */
[----:B------:R-:W-:Y:S03]  /*5410*/  @!UPT UIADD3 URZ, UPT, UPT, URZ, URZ, URZ ;  /* 0x000000fffffff290 */ /* 0x000fe6000fffe0ff */
[----:B-12---:R-:W-:Y:S11]  /*5420*/  @!P1 BRA `(.L_x_73) ;  /* 0x0000004400d09947 */ /* 0x006ff60003800000 */
.L_x_168:
[----:B-1----:R-:W-:Y:S01]  /*5430*/  @!P2 IMAD.MOV.U32 R0, RZ, 0x20, RZ ;  /* 0x00000020ff00a824 */ /* 0x002fe200078e00ff */
[----:B------:R-:W-:Y:S01]  /*5440*/  @!P2 IADD3 R2, P0, PT, R12, 0x680, RZ ;  /* 0x000006800c02a810 */ /* 0x000fe20007f1e0ff */
[----:B------:R-:W-:Y:S01]  /*5450*/  VOTEU.ALL UP0, P2 ;  /* 0x0000000000ff7886 */ /* 0x000fe20001000000 */
[----:B------:R-:W-:Y:S01]  /*5460*/  UIADD3 UR21, UPT, UPT, UR15, UR45, URZ ;  /* 0x0000002d0f157290 */ /* 0x000fe2000fffe0ff */
[----:B------:R-:W-:Y:S01]  /*5470*/  @!P2 IMAD.MOV.U32 R0, RZ, 0x400, R0 ;  /* 0x00000400ff00a824 */ /* 0x000fe200078e0000 */
[----:B------:R-:W-:Y:S01]  /*5480*/  @!P2 R2UR UR5, R2 ;  /* 0x000000000205a2ca */ /* 0x000fe200000e0000 */
[----:B------:R-:W-:Y:S01]  /*5490*/  UIADD3 UR51, UPT, UPT, UR16, UR44, URZ ;  /* 0x0000002c10337290 */ /* 0x000fe2000fffe0ff */
[----:B------:R-:W-:Y:S01]  /*54a0*/  LOP3.LUT R10, R10, 0x1, RZ, 0x3c, !PT ;  /* 0x000000010a0a7812 */ /* 0x000fe200078e3cff */
[----:B------:R-:W-:Y:S01]  /*54b0*/  @!UP0 UIADD3 UR8, UPT, UPT, UR20, 0x6400, URZ ;  /* 0x0000640014088890 */ /* 0x000fe2000fffe0ff */
[----:B------:R-:W-:Y:S01]  /*54c0*/  @!P2 R2UR UR4, R0 ;  /* 0x000000000004a2ca */ /* 0x000fe200000e0000 */
[----:B------:R-:W-:Y:S01]  /*54d0*/  @!P2 IMAD.X R0, RZ, RZ, R13, P0 ;  /* 0x000000ffff00a224 */ /* 0x000fe200000e060d */
[----:B------:R-:W-:Y:S01]  /*54e0*/  @!UP0 UIADD3 UR10, UPT, UPT, UR7, 0x60, URZ ;  /* 0x00000060070a8890 */ /* 0x000fe2000fffe0ff */
[----:B------:R-:W-:Y:S01]  /*54f0*/  LOP3.LUT P0, RZ, R6, 0x1, RZ, 0xc0, !PT ;  /* 0x0000000106ff7812 */ /* 0x000fe2000780c0ff */
[----:B------:R-:W-:Y:S01]  /*5500*/  @!UP0 UIADD3 UR9, UPT, UPT, UR20, 0x98, URZ ;  /* 0x0000009814098890 */ /* 0x000fe2000fffe0ff */
[----:B------:R-:W-:Y:S01]  /*5510*/  LOP3.LUT R9, R9, 0x1, RZ, 0x3c, !PT ;  /* 0x0000000109097812 */ /* 0x000fe200078e3cff */
[----:B------:R-:W-:Y:S03]  /*5520*/  UPLOP3.LUT UP3, UPT, UPT, UPT, UPT, 0x80, 0x8 ;  /* 0x000000000008789c */ /* 0x000fe60003f6f070 */
[----:B------:R-:W-:Y:S04]  /*5530*/  IMAD.U32 R14, RZ, RZ, UR5 ;  /* 0x00000005ff0e7e24 */ /* 0x000fe8000f8e00ff */
[----:B------:R-:W-:Y:S01]  /*5540*/  @!UP0 UPRMT UR6, UR4, 0x5410, URZ ;  /* 0x0000541004068896 */ /* 0x000fe200080000ff */
[----:B------:R-:W-:Y:S01]  /*5550*/  @!P2 R2UR UR4, R0 ;  /* 0x000000000004a2ca */ /* 0x000fe200000e0000 */
[----:B------:R-:W-:Y:S11]  /*5560*/  VOTEU.ALL UP0, P2 ;  /* 0x0000000000ff7886 */ /* 0x000ff60001000000 */
[----:B------:R-:W-:Y:S01]  /*5570*/  @!UPT UIADD3 URZ, UPT, UPT, URZ, URZ, URZ ;  /* 0x000000fffffff290 */ /* 0x000fe2000fffe0ff */
[----:B------:R-:W-:Y:S01]  /*5580*/  IMAD.U32 R15, RZ, RZ, UR4 ;  /* 0x00000004ff0f7e24 */ /* 0x000fe2000f8e00ff */
[----:B------:R-:W-:Y:S04]  /*5590*/  @!P2 R2UR UR4, R14 ;  /* 0x000000000e04a2ca */ /* 0x000fe800000e0000 */
[----:B------:R-:W-:Y:S11]  /*55a0*/  @!P2 R2UR UR5, R15 ;  /* 0x000000000f05a2ca */ /* 0x000ff600000e0000 */
[----:B------:R-:W-:Y:S02]  /*55b0*/  @!UPT UIADD3 URZ, UPT, UPT, URZ, URZ, URZ ;  /* 0x000000fffffff290 */ /* 0x000fe4000fffe0ff */
[----:B------:R1:W-:Y:S01]  /*55c0*/  @!UP0 UTMALDG.5D.IM2COL [UR8], [UR4], UR6 ;  /* 0x00000008040083b4 */ /* 0x0003e20008060006 */
[----:B------:R1:W-:Y:S01]  /*55d0*/  @!P2 SYNCS.ARRIVE.TRANS64.RED.A0TR RZ, [UR20+0x98], R3 ;  /* 0x00009803ffffa9a7 */ /* 0x0003e20008300414 */
[----:B------:R-:W-:Y:S01]  /*55e0*/  SYNCS.ARRIVE.TRANS64.RED.A1T0 RZ, [UR47], RZ ;  /* 0x000000ffffff79a7 */ /* 0x000fe2000810042f */
[----:B------:R-:W-:Y:S05]  /*55f0*/  @P0 BRA `(.L_x_74) ;  /* 0xfffffff000200947 */ /* 0x000fea000383ffff */
[----:B------:R-:W-:-:S04]  /*5600*/  SHF.L.U32 R2, R10, 0x1f, RZ ;  /* 0x0000001f0a027819 */ /* 0x000fc800000006ff */
[----:B------:R-:W2:Y:S02]  /*5610*/  SYNCS.PHASECHK.TRANS64.TRYWAIT P0, [UR20+0xa0], R2 ;  /* 0x0000a002ff0075a7 */ /* 0x000ea40008001114 */
[----:B--2---:R-:W-:Y:S05]  /*5620*/  @!P0 BRA `(.L_x_75) ;  /* 0x0000004400688947 */ /* 0x004fea0003800000 */
.L_x_170:
[----:B------:R-:W3:Y:S02]  /*5630*/  SYNCS.PHASECHK.TRANS64.TRYWAIT P0, [UR20+0xa8], R2 ;  /* 0x0000a802ff0075a7 */ /* 0x000ee40008001114 */
[----:B---3--:R-:W-:Y:S05]  /*5640*/  @!P0 BRA `(.L_x_76) ;  /* 0x0000004400788947 */ /* 0x008fea0003800000 */
.L_x_172:
[----:B------:R-:W3:Y:S02]  /*5650*/  SYNCS.PHASECHK.TRANS64.TRYWAIT P0, [UR20+0xb0], R2 ;  /* 0x0000b002ff0075a7 */ /* 0x000ee40008001114 */
[----:B---3--:R-:W-:Y:S05]  /*5660*/  @!P0 BRA `(.L_x_77) ;  /* 0x0000004400888947 */ /* 0x008fea0003800000 */
.L_x_174:
[----:B--2---:R-:W-:-:S07]  /*5670*/  MOV R0, UR20 ;  /* 0x0000001400007c02 */ /* 0x004fce0008000f00 */
.L_x_78:
[----:B--2---:R-:W-:-:S04]  /*5680*/  SHF.L.U32 R2, R10, 0x1f, RZ ;  /* 0x0000001f0a027819 */ /* 0x004fc800000006ff */
[----:B------:R2:W3:Y:S03]  /*5690*/  SYNCS.PHASECHK.TRANS64.TRYWAIT P0, [R0+URZ+0xb8], R2 ;  /* 0x0000b802000075a7 */ /* 0x0004e600080011ff */
[----:B---3--:R-:W-:Y:S05]  /*56a0*/  @!P0 NANOSLEEP.SYNCS 0x989680 ;  /* 0x009896800000895d */ /* 0x008fea0003900000 */
[----:B------:R-:W3:Y:S02]  /*56b0*/  @!P0 SYNCS.PHASECHK.TRANS64 P0, [R0+URZ+0xb8], R2 ;  /* 0x0000b802000085a7 */ /* 0x000ee400080010ff */
[----:B-1-3--:R-:W-:Y:S05]  /*56c0*/  @P0 EXIT ;  /* 0x000000000000094d */ /* 0x00afea0003800000 */
[----:B------:R-:W-:Y:S05]  /*56d0*/  BRA `(.L_x_78) ;  /* 0xfffffffc00e87947 */ /* 0x000fea000383ffff */
.L_x_63:
[----:B------:R-:W-:-:S06]  /*56e0*/  UISETP.GE.AND UP0, UPT, UR18, 0x4, UPT ;  /* 0x000000041200788c */ /* 0x000fcc000bf06270 */
[----:B------:R-:W-:-:S13]  /*56f0*/  PLOP3.LUT P0, PT, PT, PT, UP0, 0x80, 0x8 ;  /* 0x000000000008781c */ /* 0x000fda0003f0f008 */
[----:B-1----:R-:W-:Y:S05]  /*5700*/  @!P0 EXIT ;  /* 0x000000000000894d */ /* 0x002fea0003800000 */
[----:B------:R-:W1:Y:S08]  /*5710*/  S2UR UR4, SR_CgaCtaId ;  /* 0x00000000000479c3 */ /* 0x000e700000008800 */
[----:B------:R-:W-:Y:S01]  /*5720*/  BAR.SYNC.DEFER_BLOCKING 0x6, 0xa0 ;  /* 0x0182800000007b1d */ /* 0x000fe20000010000 */
[C---:B------:R-:W-:Y:S01]  /*5730*/  IMAD.SHL.U32 R3, R62.reuse, 0x20, RZ ;  /* 0x000000203e037824 */ /* 0x040fe200078e00ff */
[C---:B------:R-:W-:Y:S01]  /*5740*/  R2P PR, R62.reuse, 0x6 ;  /* 0x000000063e007804 */ /* 0x040fe20000000000 */
[----:B------:R-:W-:-:S02]  /*5750*/  IMAD.SHL.U32 R0, R62, 0x10, RZ ;  /* 0x000000103e007824 */ /* 0x000fc400078e00ff */
[----:B------:R-:W-:Y:S02]  /*5760*/  HFMA2 R60, -RZ, RZ, 0, 5.9604644775390625e-08 ;  /* 0x00000001ff3c7431 */ /* 0x000fe400000001ff */
[C---:B------:R-:W-:Y:S01]  /*5770*/  IMAD.SHL.U32 R61, R62.reuse, 0x4, RZ ;  /* 0x000000043e3d7824 */ /* 0x040fe200078e00ff */
[----:B------:R-:W-:Y:S01]  /*5780*/  UMOV UR49, 0x400 ;  /* 0x0000040000317882 */ /* 0x000fe20000000000 */
[C---:B------:R-:W-:Y:S01]  /*5790*/  LOP3.LUT R4, R3.reuse, 0xe0, RZ, 0xc0, !PT ;  /* 0x000000e003047812 */ /* 0x040fe200078ec0ff */
[----:B------:R-:W2:Y:S01]  /*57a0*/  LDC.64 R50, c[0x0][0x9b0] ;  /* 0x00026c00ff327b82 */ /* 0x000ea20000000a00 */
[----:B------:R-:W-:Y:S01]  /*57b0*/  LOP3.LUT R3, R3, 0x100, RZ, 0xc0, !PT ;  /* 0x0000010003037812 */ /* 0x000fe200078ec0ff */
[----:B------:R-:W-:Y:S01]  /*57c0*/  IMAD.U32 R23, R62, 0x10000, RZ ;  /* 0x000100003e177824 */ /* 0x000fe200078e00ff */
[----:B------:R-:W-:Y:S01]  /*57d0*/  LOP3.LUT R61, R4, 0x1c, R61, 0xf8, !PT ;  /* 0x0000001c043d7812 */ /* 0x000fe200078ef83d */
[----:B------:R-:W-:Y:S01]  /*57e0*/  IMAD.MOV.U32 R73, RZ, RZ, 0x10 ;  /* 0x00000010ff497424 */ /* 0x000fe200078e00ff */
[----:B------:R-:W-:Y:S01]  /*57f0*/  LOP3.LUT R0, R3, 0x600, R0, 0xf8, !PT ;  /* 0x0000060003007812 */ /* 0x000fe200078ef800 */
[----:B------:R-:W-:Y:S01]  /*5800*/  IMAD.MOV.U32 R72, RZ, RZ, 0x20 ;  /* 0x00000020ff487424 */ /* 0x000fe200078e00ff */
[----:B------:R-:W-:Y:S01]  /*5810*/  SHF.R.U32.HI R4, RZ, 0x2, R62 ;  /* 0x00000002ff047819 */ /* 0x000fe2000001163e */
[----:B------:R-:W3:Y:S01]  /*5820*/  LDC.64 R48, c[0x0][0x9a8] ;  /* 0x00026a00ff307b82 */ /* 0x000ee20000000a00 */
[----:B------:R-:W-:Y:S01]  /*5830*/  LOP3.LUT R62, R62, 0x60, RZ, 0xc0, !PT ;  /* 0x000000603e3e7812 */ /* 0x000fe200078ec0ff */
[----:B------:R-:W-:Y:S01]  /*5840*/  IMAD.MOV.U32 R22, RZ, RZ, RZ ;  /* 0x000000ffff167224 */ /* 0x000fe200078e00ff */
[----:B------:R-:W-:-:S02]  /*5850*/  LOP3.LUT R61, R61, 0x4, R4, 0x78, !PT ;  /* 0x000000043d3d7812 */ /* 0x000fc400078e7804 */
[----:B------:R-:W-:Y:S02]  /*5860*/  CS2R R58, SRZ ;  /* 0x00000000003a7805 */ /* 0x000fe4000001ff00 */
[----:B------:R-:W-:Y:S01]  /*5870*/  LOP3.LUT R23, R23, 0x600000, RZ, 0xc0, !PT ;  /* 0x0060000017177812 */ /* 0x000fe200078ec0ff */
[----:B------:R-:W4:Y:S01]  /*5880*/  LDCU UR61, c[0x0][0x370] ;  /* 0x00006e00ff3d77ac */ /* 0x000f220008000800 */
[----:B------:R-:W-:Y:S02]  /*5890*/  LOP3.LUT R61, R0, R61, RZ, 0xfc, !PT ;  /* 0x0000003d003d7212 */ /* 0x000fe400078efcff */
[----:B------:R-:W-:Y:S01]  /*58a0*/  SEL R73, R73, 0xfffffff0, !P2 ;  /* 0xfffffff049497807 */ /* 0x000fe20005000000 */
[----:B-1----:R-:W-:Y:S01]  /*58b0*/  ULEA UR49, UR4, UR49, 0x18 ;  /* 0x0000003104317291 */ /* 0x002fe2000f8ec0ff */
[----:B------:R-:W-:Y:S01]  /*58c0*/  SEL R72, R72, 0xffffffe0, !P1 ;  /* 0xffffffe048487807 */ /* 0x000fe20004800000 */
[----:B------:R-:W1:Y:S01]  /*58d0*/  LDCU.64 UR4, c[0x0][0x990] ;  /* 0x00013200ff0477ac */ /* 0x000e620008000a00 */
[----:B------:R-:W2:Y:S06]  /*58e0*/  LDCU UR48, c[0x0][0xc0c] ;  /* 0x00018180ff3077ac */ /* 0x000eac0008000800 */
[----:B------:R-:W4:Y:S01]  /*58f0*/  LDS R2, [UR49+0x120] ;  /* 0x00012031ff027984 */ /* 0x000f220008000800 */
[----:B------:R-:W2:Y:S01]  /*5900*/  LDCU UR38, c[0x0][0xc30] ;  /* 0x00018600ff2677ac */ /* 0x000ea20008000800 */
[----:B------:R-:W2:Y:S01]  /*5910*/  LDCU.64 UR54, c[0x0][0x988] ;  /* 0x00013100ff3677ac */ /* 0x000ea20008000a00 */
[----:B------:R-:W2:Y:S01]  /*5920*/  LDCU.64 UR46, c[0x0][0xc28] ;  /* 0x00018500ff2e77ac */ /* 0x000ea20008000a00 */
[----:B-1----:R-:W-:-:S02]  /*5930*/  IMAD.U32 R66, RZ, RZ, UR4 ;  /* 0x00000004ff427e24 */ /* 0x002fc4000f8e00ff */
[----:B------:R-:W-:Y:S01]  /*5940*/  IMAD.U32 R65, RZ, RZ, UR5 ;  /* 0x00000005ff417e24 */ /* 0x000fe2000f8e00ff */
[----:B------:R-:W1:Y:S01]  /*5950*/  LDCU.128 UR4, c[0x0][0xb80] ;  /* 0x00017000ff0477ac */ /* 0x000e620008000c00 */
[----:B------:R-:W2:Y:S01]  /*5960*/  LDCU.128 UR56, c[0x0][0xc10] ;  /* 0x00018200ff3877ac */ /* 0x000ea20008000c00 */
[----:B------:R-:W2:Y:S01]  /*5970*/  LDCU UR60, c[0x0][0x374] ;  /* 0x00006e80ff3c77ac */ /* 0x000ea20008000800 */
[----:B------:R-:W-:Y:S01]  /*5980*/  UMOV UR53, URZ ;  /* 0x000000ff00357c82 */ /* 0x000fe20008000000 */
[----:B------:R-:W-:Y:S01]  /*5990*/  UMOV UR50, URZ ;  /* 0x000000ff00327c82 */ /* 0x000fe20008000000 */
[----:B-1----:R-:W-:Y:S01]  /*59a0*/  IMAD.U32 R70, RZ, RZ, UR4 ;  /* 0x00000004ff467e24 */ /* 0x002fe2000f8e00ff */
[----:B------:R-:W-:Y:S01]  /*59b0*/  UIADD3 UR4, UPT, UPT, UR49, 0x400, URZ ;  /* 0x0000040031047890 */ /* 0x000fe2000fffe0ff */
[----:B------:R-:W-:Y:S01]  /*59c0*/  MOV R69, UR5 ;  /* 0x0000000500457c02 */ /* 0x000fe20008000f00 */
[----:B------:R-:W-:Y:S02]  /*59d0*/  IMAD.U32 R68, RZ, RZ, UR6 ;  /* 0x00000006ff447e24 */ /* 0x000fe4000f8e00ff */
[----:B------:R-:W-:-:S02]  /*59e0*/  IMAD.U32 R67, RZ, RZ, UR7 ;  /* 0x00000007ff437e24 */ /* 0x000fc4000f8e00ff */
[----:B------:R-:W-:Y:S02]  /*59f0*/  IMAD.U32 R71, RZ, RZ, UR4 ;  /* 0x00000004ff477e24 */ /* 0x000fe4000f8e00ff */
[C---:B----4-:R-:W-:Y:S01]  /*5a00*/  VIADD R3, R2.reuse, 0x80 ;  /* 0x0000008002037836 */ /* 0x050fe20000000000 */
[----:B------:R-:W-:-:S04]  /*5a10*/  LOP3.LUT R2, R2, 0xffff, RZ, 0xc0, !PT ;  /* 0x0000ffff02027812 */ /* 0x000fc800078ec0ff */
[----:B------:R-:W-:-:S05]  /*5a20*/  LOP3.LUT R3, R3, 0xffff, RZ, 0xc0, !PT ;  /* 0x0000ffff03037812 */ /* 0x000fca00078ec0ff */
[----:B--23--:R1:W-:Y:S02]  /*5a30*/  STL.64 [R1], R2 ;  /* 0x0000000201007387 */ /* 0x00c3e40000100a00 */
.L_x_122:
[----:B-1----:R-:W-:Y:S04]  /*5a40*/  SHF.L.U32 R2, R58, 0x1f, RZ ;  /* 0x0000001f3a027819 */ /* 0x002fe800000006ff */
[----:B------:R-:W1:Y:S02]  /*5a50*/  SYNCS.PHASECHK.TRANS64.TRYWAIT P0, [UR49+0xd0], R2 ;  /* 0x0000d002ff0075a7 */ /* 0x000e640008001131 */
[----:B-1----:R-:W-:Y:S05]  /*5a60*/  @!P0 BRA `(.L_x_79) ;  /* 0x0000004000a08947 */ /* 0x002fea0003800000 */
.L_x_176:
[----:B------:R-:W2:Y:S01]  /*5a70*/  LDS.128 R52, [UR49+0x110] ;  /* 0x00011031ff347984 */ /* 0x000ea20008000c00 */
[----:B------:R-:W-:Y:S01]  /*5a80*/  UIADD3 UR4, UPT, UPT, UR49, 0xd8, URZ ;  /* 0x000000d831047890 */ /* 0x000fe2000fffe0ff */
[----:B-1----:R-:W-:Y:S01]  /*5a90*/  IMAD R2, R22, 0x4, R1 ;  /* 0x0000000416027824 */ /* 0x002fe200078e0201 */
[----:B------:R-:W-:Y:S01]  /*5aa0*/  UISETP.GE.AND UP1, UPT, UR39, 0x1, UPT ;  /* 0x000000012700788c */ /* 0x000fe2000bf26270 */
[----:B------:R-:W-:Y:S01]  /*5ab0*/  @!PT LDS RZ, [RZ] ;  /* 0x00000000fffff984 */ /* 0x000fe20000000800 */
[----:B------:R-:W-:Y:S01]  /*5ac0*/  @!PT LDS RZ, [RZ] ;  /* 0x00000000fffff984 */ /* 0x000fe20000000800 */
[----:B------:R-:W-:Y:S01]  /*5ad0*/  @!PT LDS RZ, [RZ] ;  /* 0x00000000fffff984 */ /* 0x000fe20000000800 */
[----:B------:R-:W-:Y:S01]  /*5ae0*/  @!PT LDS RZ, [RZ] ;  /* 0x00000000fffff984 */ /* 0x000fe20000000800 */
[----:B------:R1:W-:Y:S06]  /*5af0*/  MEMBAR.ALL.CTA ;  /* 0x0000000000007992 */ /* 0x0003ec0000008000 */
[----:B-1----:R-:W1:Y:S01]  /*5b00*/  FENCE.VIEW.ASYNC.S ;  /* 0x00000000000073c6 */ /* 0x002e620000000000 */
[----:B------:R-:W-:Y:S09]  /*5b10*/  UPRMT UR4, URZ, 0x654, UR4 ;  /* 0x00000654ff047896 */ /* 0x000ff20008000004 */
[----:B-1----:R-:W-:Y:S01]  /*5b20*/  SYNCS.ARRIVE.TRANS64.RED.A1T0 RZ, [UR4], RZ ;  /* 0x000000ffffff79a7 */ /* 0x002fe20008100404 */
[----:B------:R-:W5:Y:S01]  /*5b30*/  LDL R2, [R2] ;  /* 0x0000000002027983 */ /* 0x000f620000100800 */
[----:B--2---:R-:W-:Y:S11]  /*5b40*/  LOP3.LUT P0, RZ, R54, 0x1, RZ, 0xc0, !PT ;  /* 0x0000000136ff7812 */ /* 0x004ff6000780c0ff */
[----:B------:R-:W-:Y:S02]  /*5b50*/  @!UPT UIADD3 URZ, UPT, UPT, URZ, URZ, URZ ;  /* 0x000000fffffff290 */ /* 0x000fe4000fffe0ff */
[----:B------:R-:W-:Y:S01]  /*5b60*/  VOTEU.ANY UP0, P0 ;  /* 0x0000000000ff7886 */ /* 0x000fe20000000100 */
[----:B------:R-:W-:Y:S11]  /*5b70*/  PLOP3.LUT P0, PT, PT, PT, UP0, 0x80, 0x8 ;  /* 0x000000000008781c */ /* 0x000ff60003f0f008 */
[----:B------:R-:W-:Y:S02]  /*5b80*/  @!UPT UIADD3 URZ, UPT, UPT, URZ, URZ, URZ ;  /* 0x000000fffffff290 */ /* 0x000fe4000fffe0ff */
[----:B------:R-:W-:Y:S02]  /*5b90*/  @P0 MOV R3, R52 ;  /* 0x0000003400030202 */ /* 0x000fe40000000f00 */
[----:B------:R-:W-:Y:S02]  /*5ba0*/  @P0 LOP3.LUT R0, R53, 0xffff, RZ, 0xc0, !PT ;  /* 0x0000ffff35000812 */ /* 0x000fe400078ec0ff */
[----:B------:R-:W-:Y:S02]  /*5bb0*/  @P0 R2UR UR5, R3 ;  /* 0x00000000030502ca */ /* 0x000fe400000e0000 */
[----:B------:R-:W-:Y:S11]  /*5bc0*/  @P0 R2UR UR4, R0 ;  /* 0x00000000000402ca */ /* 0x000ff600000e0000 */
[----:B------:R-:W-:Y:S02]  /*5bd0*/  @UP0 UMOV UR37, UR5 ;  /* 0x0000000500250c82 */ /* 0x000fe40008000000 */
[----:B------:R-:W-:Y:S01]  /*5be0*/  @UP0 UMOV UR36, UR4 ;  /* 0x0000000400240c82 */ /* 0x000fe20008000000 */
[----:B------:R-:W-:Y:S05]  /*5bf0*/  BRA.U !UP1, `(.L_x_80) ;  /* 0x0000000109cc7547 */ /* 0x000fea000b800000 */
[----:B------:R-:W1:Y:S01]  /*5c00*/  LDCU UR9, c[0x0][0xc20] ;  /* 0x00018400ff0977ac */ /* 0x000e620008000800 */
[----:B------:R-:W-:Y:S02]  /*5c10*/  UIMAD.WIDE.U32 UR4, UR60, UR59, URZ ;  /* 0x0000003b3c0472a5 */ /* 0x000fe4000f8e00ff */
[----:B------:R-:W-:Y:S02]  /*5c20*/  UIMAD.WIDE.U32 UR6, UR61, UR56, URZ ;  /* 0x000000383d0672a5 */ /* 0x000fe4000f8e00ff */
[----:B------:R-:W-:Y:S02]  /*5c30*/  UIMAD.WIDE.U32 UR10, UR36, UR59, URZ ;  /* 0x0000003b240a72a5 */ /* 0x000fe4000f8e00ff */
[----:B------:R-:W-:Y:S02]  /*5c40*/  UISETP.NE.AND UP0, UPT, UR58, 0x1, UPT ;  /* 0x000000013a00788c */ /* 0x000fe4000bf05270 */
[----:B------:R-:W-:Y:S02]  /*5c50*/  UISETP.NE.AND UP1, UPT, UR48, 0x1, UPT ;  /* 0x000000013000788c */ /* 0x000fe4000bf25270 */
[----:B------:R-:W-:Y:S02]  /*5c60*/  UISETP.NE.AND UP2, UPT, UR39, 0x1, UPT ;  /* 0x000000012700788c */ /* 0x000fe4000bf45270 */
[----:B------:R-:W-:Y:S01]  /*5c70*/  UIMAD.WIDE.U32 UR12, UR37, UR56, URZ ;  /* 0x00000038250c72a5 */ /* 0x000fe2000f8e00ff */
[----:B------:R-:W-:Y:S01]  /*5c80*/  UMOV UR4, UR5 ;  /* 0x0000000500047c82 */ /* 0x000fe20008000000 */
[----:B------:R-:W-:Y:S01]  /*5c90*/  UMOV UR6, UR11 ;  /* 0x0000000b00067c82 */ /* 0x000fe20008000000 */
[----:B-1----:R-:W-:Y:S03]  /*5ca0*/  USHF.R.U32.HI UR8, URZ, UR9, UR4 ;  /* 0x00000009ff087299 */ /* 0x002fe60008011604 */
[----:B------:R-:W-:Y:S02]  /*5cb0*/  UMOV UR4, UR7 ;  /* 0x0000000700047c82 */ /* 0x000fe40008000000 */
[----:B------:R-:W-:Y:S02]  /*5cc0*/  USHF.R.U32.HI UR5, URZ, UR57, UR4 ;  /* 0x00000039ff057299 */ /* 0x000fe40008011604 */
[----:B------:R-:W-:Y:S02]  /*5cd0*/  USEL UR4, UR60, UR8, !UP0 ;  /* 0x000000083c047287 */ /* 0x000fe4000c000000 */
[----:B------:R-:W-:Y:S02]  /*5ce0*/  USHF.R.U32.HI UR8, URZ, UR9, UR6 ;  /* 0x00000009ff087299 */ /* 0x000fe40008011606 */
[----:B------:R-:W-:Y:S02]  /*5cf0*/  UIMAD.WIDE.U32 UR6, UR4, UR46, URZ ;  /* 0x0000002e040672a5 */ /* 0x000fe4000f8e00ff */
[----:B------:R-:W-:Y:S02]  /*5d00*/  USEL UR9, UR61, UR5, !UP1 ;  /* 0x000000053d097287 */ /* 0x000fe4000c800000 */
[----:B------:R-:W-:Y:S02]  /*5d10*/  USEL UR8, UR36, UR8, !UP0 ;  /* 0x0000000824087287 */ /* 0x000fe4000c000000 */
[----:B------:R-:W-:Y:S01]  /*5d20*/  UIMAD.WIDE.U32 UR10, UR9, UR46, URZ ;  /* 0x0000002e090a72a5 */ /* 0x000fe2000f8e00ff */
[----:B------:R-:W-:Y:S01]  /*5d30*/  UMOV UR6, UR7 ;  /* 0x0000000700067c82 */ /* 0x000fe20008000000 */
[----:B------:R-:W-:Y:S01]  /*5d40*/  UMOV UR5, UR13 ;  /* 0x0000000d00057c82 */ /* 0x000fe20008000000 */
[----:B------:R-:W-:Y:S02]  /*5d50*/  @UP2 USHF.R.U32.HI UR4, URZ, UR47, UR6 ;  /* 0x0000002fff042299 */ /* 0x000fe40008011606 */
[----:B------:R-:W-:Y:S02]  /*5d60*/  USHF.R.U32.HI UR5, URZ, UR57, UR5 ;  /* 0x00000039ff057299 */ /* 0x000fe40008011605 */
[----:B------:R-:W-:Y:S02]  /*5d70*/  UIMAD UR4, UR39, UR4, URZ ;  /* 0x00000004270472a4 */ /* 0x000fe4000f8e02ff */
[----:B------:R-:W-:Y:S02]  /*5d80*/  USEL UR5, UR37, UR5, !UP1 ;  /* 0x0000000525057287 */ /* 0x000fe4000c800000 */
[----:B------:R-:W-:Y:S01]  /*5d90*/  UISETP.GE.AND UP0, UPT, UR8, UR4, UPT ;  /* 0x000000040800728c */ /* 0x000fe2000bf06270 */
[----:B------:R-:W-:Y:S01]  /*5da0*/  UMOV UR6, UR11 ;  /* 0x0000000b00067c82 */ /* 0x000fe20008000000 */
[----:B------:R-:W-:Y:S02]  /*5db0*/  UIMAD.WIDE.U32 UR10, UR8, UR46, URZ ;  /* 0x0000002e080a72a5 */ /* 0x000fe4000f8e00ff */
[----:B------:R-:W-:Y:S04]  /*5dc0*/  @UP2 USHF.R.U32.HI UR9, URZ, UR47, UR6 ;  /* 0x0000002fff092299 */ /* 0x000fe80008011606 */
[----:B------:R-:W-:Y:S01]  /*5dd0*/  UIMAD UR6, UR39, UR9, URZ ;  /* 0x00000009270672a4 */ /* 0x000fe2000f8e02ff */
[----:B------:R-:W-:Y:S03]  /*5de0*/  UMOV UR4, UR11 ;  /* 0x0000000b00047c82 */ /* 0x000fe60008000000 */
[----:B------:R-:W-:Y:S02]  /*5df0*/  UISETP.GE.OR UP0, UPT, UR5, UR6, UP0 ;  /* 0x000000060500728c */ /* 0x000fe40008706670 */
[----:B------:R-:W-:Y:S02]  /*5e00*/  USHF.R.U32.HI UR4, URZ, UR47, UR4 ;  /* 0x0000002fff047299 */ /* 0x000fe40008011604 */
[----:B------:R-:W-:Y:S02]  /*5e10*/  UIMAD.WIDE.U32 UR6, UR5, UR46, URZ ;  /* 0x0000002e050672a5 */ /* 0x000fe4000f8e00ff */
[----:B------:R-:W-:Y:S02]  /*5e20*/  USEL UR11, UR8, UR4, !UP2 ;  /* 0x00000004080b7287 */ /* 0x000fe4000d000000 */
[----:B------:R-:W-:Y:S02]  /*5e30*/  UIADD3 UR6, UPT, UPT, -UR5, URZ, URZ ;  /* 0x000000ff05067290 */ /* 0x000fe4000fffe1ff */
[----:B------:R-:W-:Y:S02]  /*5e40*/  UIADD3 UR10, UPT, UPT, -UR11, URZ, URZ ;  /* 0x000000ff0b0a7290 */ /* 0x000fe4000fffe1ff */
[----:B------:R-:W-:Y:S02]  /*5e50*/  UIMAD UR6, UR48, UR6, UR37 ;  /* 0x00000006300672a4 */ /* 0x000fe4000f8e0225 */
[----:B------:R-:W-:Y:S01]  /*5e60*/  UIMAD UR10, UR39, UR10, UR8 ;  /* 0x0000000a270a72a4 */ /* 0x000fe2000f8e0208 */
[----:B------:R-:W-:Y:S01]  /*5e70*/  @!UP0 UMOV UR4, UR7 ;  /* 0x0000000700048c82 */ /* 0x000fe20008000000 */
[----:B------:R-:W-:Y:S02]  /*5e80*/  UIADD3 UR7, UPT, UPT, -UR8, URZ, URZ ;  /* 0x000000ff08077290 */ /* 0x000fe4000fffe1ff */
[----:B------:R-:W-:Y:S04]  /*5e90*/  @!UP0 USHF.R.U32.HI UR4, URZ, UR47, UR4 ;  /* 0x0000002fff048299 */ /* 0x000fe80008011604 */
[----:B------:R-:W-:Y:S04]  /*5ea0*/  @!UP0 USEL UR4, UR5, UR4, !UP2 ;  /* 0x0000000405048287 */ /* 0x000fe8000d000000 */
[----:B------:R-:W-:Y:S02]  /*5eb0*/  @!UP0 UIMAD UR9, UR9, UR10, UR4 ;  /* 0x0000000a090982a4 */ /* 0x000fe4000f8e0204 */
[----:B------:R-:W-:Y:S02]  /*5ec0*/  @!UP0 UIADD3 UR10, UPT, UPT, UR11, -UR4, URZ ;  /* 0x800000040b0a8290 */ /* 0x000fe4000fffe0ff */
[----:B------:R-:W-:Y:S02]  /*5ed0*/  UIMAD UR4, UR58, UR7, UR36 ;  /* 0x000000073a0472a4 */ /* 0x000fe4000f8e0224 */
[----:B------:R-:W-:Y:S03]  /*5ee0*/  @!UP0 UIMAD UR8, UR10, UR39, UR5 ;  /* 0x000000270a0882a4 */ /* 0x000fe6000f8e0205 */
[----:B------:R-:W-:Y:S02]  /*5ef0*/  @!UP0 UMOV UR5, UR9 ;  /* 0x0000000900058c82 */ /* 0x000fe40008000000 */
[----:B------:R-:W-:Y:S02]  /*5f00*/  UIMAD UR37, UR5, UR48, UR6 ;  /* 0x00000030052572a4 */ /* 0x000fe4000f8e0206 */
[----:B------:R-:W-:Y:S11]  /*5f10*/  UIMAD UR36, UR8, UR58, UR4 ;  /* 0x0000003a082472a4 */ /* 0x000ff6000f8e0204 */
[----:B------:R-:W-:Y:S01]  /*5f20*/  @!UPT UIADD3 URZ, UPT, UPT, URZ, URZ, URZ ;  /* 0x000000fffffff290 */ /* 0x000fe2000fffe0ff */
.L_x_80:
[----:B------:R-:W-:Y:S01]  /*5f30*/  UISETP.NE.AND UP0, UPT, UR38, 0x1, UPT ;  /* 0x000000012600788c */ /* 0x000fe2000bf05270 */
[----:B------:R-:W-:Y:S01]  /*5f40*/  @P0 SHF.R.U32.HI R0, RZ, 0x10, R53 ;  /* 0x00000010ff000819 */ /* 0x000fe20000011635 */
[----:B------:R-:W-:Y:S01]  /*5f50*/  USHF.L.U32 UR41, UR21, 0x7, URZ ;  /* 0x0000000715297899 */ /* 0x000fe200080006ff */
[----:B------:R-:W-:Y:S02]  /*5f60*/  BSSY.RECONVERGENT B6, `(.L_x_81) ;  /* 0x0000034000067945 */ /* 0x000fe40003800200 */
[----:B------:R-:W-:Y:S02]  /*5f70*/  @P0 R2UR UR62, R0 ;  /* 0x00000000003e02ca */ /* 0x000fe400000e0000 */
[----:B------:R-:W-:Y:S04]  /*5f80*/  LOP3.LUT P0, RZ, R71, 0x3f0, RZ, 0xc0, !PT ;  /* 0x000003f047ff7812 */ /* 0x000fe8000780c0ff */
[----:B------:R-:W1:Y:S01]  /*5f90*/  @!UP0 LDCU.128 UR12, c[0x0][0xc10] ;  /* 0x00018200ff0c87ac */ /* 0x000e620008000c00 */
[----:B------:R-:W2:Y:S01]  /*5fa0*/  @!UP0 LDCU UR5, c[0x0][0xc0c] ;  /* 0x00018180ff0587ac */ /* 0x000ea20008000800 */
[----:B------:R-:W3:Y:S01]  /*5fb0*/  @!UP0 LDCU UR10, c[0x0][0xc20] ;  /* 0x00018400ff0a87ac */ /* 0x000ee20008000800 */
[----:B-1----:R-:W-:Y:S02]  /*5fc0*/  UIMAD.WIDE.U32 UR8, UR37, UR12, URZ ;  /* 0x0000000c250872a5 */ /* 0x002fe4000f8e00ff */
[----:B------:R-:W-:Y:S02]  /*5fd0*/  UIMAD.WIDE.U32 UR6, UR36, UR15, URZ ;  /* 0x0000000f240672a5 */ /* 0x000fe4000f8e00ff */
[----:B------:R-:W-:Y:S03]  /*5fe0*/  @!UP0 UISETP.NE.AND UP1, UPT, UR14, 0x1, UPT ;  /* 0x000000010e00888c */ /* 0x000fe6000bf25270 */
[----:B------:R-:W-:Y:S01]  /*5ff0*/  @!UP0 UMOV UR4, UR9 ;  /* 0x0000000900048c82 */ /* 0x000fe20008000000 */
[----:B--2---:R-:W-:Y:S02]  /*6000*/  @!UP0 UISETP.NE.AND UP2, UPT, UR5, 0x1, UPT ;  /* 0x000000010500888c */ /* 0x004fe4000bf45270 */
[----:B------:R-:W-:Y:S01]  /*6010*/  @!UP0 USHF.R.U32.HI UR4, URZ, UR13, UR4 ;  /* 0x0000000dff048299 */ /* 0x000fe20008011604 */
[----:B------:R-:W-:Y:S02]  /*6020*/  @!UP0 UMOV UR6, UR7 ;  /* 0x0000000700068c82 */ /* 0x000fe40008000000 */
[----:B---3--:R-:W-:Y:S02]  /*6030*/  @!UP0 USHF.R.U32.HI UR6, URZ, UR10, UR6 ;  /* 0x0000000aff068299 */ /* 0x008fe40008011606 */
[----:B------:R-:W-:Y:S02]  /*6040*/  @!UP0 USEL UR7, UR37, UR4, !UP2 ;  /* 0x0000000425078287 */ /* 0x000fe4000d000000 */
[----:B------:R-:W-:Y:S04]  /*6050*/  @!UP0 USEL UR6, UR36, UR6, !UP1 ;  /* 0x0000000624068287 */ /* 0x000fe8000c800000 */
[----:B------:R-:W-:Y:S02]  /*6060*/  @!UP0 UIADD3 UR4, UPT, UPT, -UR7, UR6, URZ ;  /* 0x0000000607048290 */ /* 0x000fe4000fffe1ff */
[----:B------:R-:W-:Y:S02]  /*6070*/  @!UP0 UIADD3 UR6, UPT, UPT, UR7, -UR6, URZ ;  /* 0x8000000607068290 */ /* 0x000fe4000fffe0ff */
[----:B------:R-:W-:Y:S02]  /*6080*/  @!UP0 UIMAD UR37, UR4, UR5, UR37 ;  /* 0x00000005042582a4 */ /* 0x000fe4000f8e0225 */
[----:B------:R-:W-:Y:S01]  /*6090*/  @!UP0 UIMAD UR36, UR6, UR14, UR36 ;  /* 0x0000000e062482a4 */ /* 0x000fe2000f8e0224 */
[----:B------:R-:W-:Y:S11]  /*60a0*/  @!P0 BRA `(.L_x_82) ;  /* 0x00000000007c8947 */ /* 0x000ff60003800000 */
[----:B------:R-:W1:Y:S01]  /*60b0*/  LDCU.64 UR8, c[0x4][0x80] ;  /* 0x01001000ff0877ac */ /* 0x000e620008000a00 */
[----:B------:R-:W-:Y:S01]  /*60c0*/  MOV R16, 0x0 ;  /* 0x0000000000107802 */ /* 0x000fe20000000f00 */
[----:B------:R-:W-:Y:S02]  /*60d0*/  HFMA2 R12, -RZ, RZ, 0, 5.9604644775390625e-08 ;  /* 0x00000001ff0c7431 */ /* 0x000fe400000001ff */
[----:B------:R-:W-:Y:S01]  /*60e0*/  IMAD.MOV.U32 R8, RZ, RZ, 0x70 ;  /* 0x00000070ff087424 */ /* 0x000fe200078e00ff */
[----:B------:R2:W3:Y:S01]  /*60f0*/  LDC.64 R14, c[0x4][R16] ;  /* 0x01000000100e7b82 */ /* 0x0004e20000000a00 */
[----:B------:R-:W4:Y:S01]  /*6100*/  LDCU.64 UR6, c[0x4][0x88] ;  /* 0x01001100ff0677ac */ /* 0x000f220008000a00 */
[----:B------:R-:W-:Y:S01]  /*6110*/  IMAD.MOV.U32 R13, RZ, RZ, RZ ;  /* 0x000000ffff0d7224 */ /* 0x000fe200078e00ff */
[----:B------:R-:W2:Y:S01]  /*6120*/  LDCU.64 UR4, c[0x4][0x8] ;  /* 0x01000100ff0477ac */ /* 0x000ea20008000a00 */
[----:B-1----:R-:W-:Y:S01]  /*6130*/  MOV R5, UR9 ;  /* 0x0000000900057c02 */ /* 0x002fe20008000f00 */
[----:B------:R-:W-:Y:S01]  /*6140*/  IMAD.U32 R4, RZ, RZ, UR8 ;  /* 0x00000008ff047e24 */ /* 0x000fe2000f8e00ff */
[----:B----4-:R-:W-:Y:S01]  /*6150*/  MOV R7, UR7 ;  /* 0x0000000700077c02 */ /* 0x010fe20008000f00 */
[----:B------:R-:W-:Y:S01]  /*6160*/  IMAD.U32 R6, RZ, RZ, UR6 ;  /* 0x00000006ff067e24 */ /* 0x000fe2000f8e00ff */
[----:B--2---:R-:W-:Y:S01]  /*6170*/  MOV R11, UR5 ;  /* 0x00000005000b7c02 */ /* 0x004fe20008000f00 */
[----:B------:R-:W-:Y:S02]  /*6180*/  IMAD.U32 R10, RZ, RZ, UR4 ;  /* 0x00000004ff0a7e24 */ /* 0x000fe4000f8e00ff */
[----:B------:R-:W-:Y:S07]  /*6190*/  LEPC R20, `(.L_x_83) ;  /* 0x000000001014794e */ /* 0x000fee0000000000 */
[----:B---3-5:R-:W-:Y:S05]  /*61a0*/  CALL.ABS.NOINC R14 ;  /* 0x000000000e007343 */ /* 0x028fea0003c00000 */
.L_x_83:
[----:B------:R-:W1:Y:S01]  /*61b0*/  LDCU.64 UR8, c[0x4][0x80] ;  /* 0x01001000ff0877ac */ /* 0x000e620008000a00 */
[----:B------:R-:W2:Y:S01]  /*61c0*/  LDC.64 R16, c[0x4][R16] ;  /* 0x0100000010107b82 */ /* 0x000ea20000000a00 */
[----:B------:R-:W-:Y:S02]  /*61d0*/  HFMA2 R12, -RZ, RZ, 0, 5.9604644775390625e-08 ;  /* 0x00000001ff0c7431 */ /* 0x000fe400000001ff */
[----:B------:R-:W-:Y:S02]  /*61e0*/  IMAD.MOV.U32 R8, RZ, RZ, 0x70 ;  /* 0x00000070ff087424 */ /* 0x000fe400078e00ff */
[----:B------:R-:W-:Y:S01]  /*61f0*/  IMAD.MOV.U32 R13, RZ, RZ, RZ ;  /* 0x000000ffff0d7224 */ /* 0x000fe200078e00ff */
[----:B------:R-:W3:Y:S01]  /*6200*/  LDCU.64 UR6, c[0x4][0x88] ;  /* 0x01001100ff0677ac */ /* 0x000ee20008000a00 */
[----:B------:R-:W4:Y:S01]  /*6210*/  LDCU.64 UR4, c[0x4][0x8] ;  /* 0x01000100ff0477ac */ /* 0x000f220008000a00 */
[----:B-1----:R-:W-:Y:S02]  /*6220*/  MOV R4, UR8 ;  /* 0x0000000800047c02 */ /* 0x002fe40008000f00 */
[----:B------:R-:W-:Y:S02]  /*6230*/  MOV R5, UR9 ;  /* 0x0000000900057c02 */ /* 0x000fe40008000f00 */
[----:B---3--:R-:W-:Y:S01]  /*6240*/  MOV R7, UR7 ;  /* 0x0000000700077c02 */ /* 0x008fe20008000f00 */
[----:B------:R-:W-:Y:S01]  /*6250*/  IMAD.U32 R6, RZ, RZ, UR6 ;  /* 0x00000006ff067e24 */ /* 0x000fe2000f8e00ff */
[----:B----4-:R-:W-:Y:S01]  /*6260*/  MOV R11, UR5 ;  /* 0x00000005000b7c02 */ /* 0x010fe20008000f00 */
[----:B------:R-:W-:Y:S02]  /*6270*/  IMAD.U32 R10, RZ, RZ, UR4 ;  /* 0x00000004ff0a7e24 */ /* 0x000fe4000f8e00ff */
[----:B------:R-:W-:Y:S07]  /*6280*/  LEPC R20, `(.L_x_82) ;  /* 0x000000001014794e */ /* 0x000fee0000000000 */
[----:B--2---:R-:W-:Y:S05]  /*6290*/  CALL.ABS.NOINC R16 ;  /* 0x0000000010007343 */ /* 0x004fea0003c00000 */
.L_x_82:
[----:B------:R-:W-:Y:S05]  /*62a0*/  BSYNC.RECONVERGENT B6 ;  /* 0x0000000000067941 */ /* 0x000fea0003800200 */
.L_x_81:
[----:B------:R-:W-:Y:S01]  /*62b0*/  R2UR UR5, R66 ;  /* 0x00000000420572ca */ /* 0x000fe200000e0000 */
[----:B------:R-:W-:Y:S01]  /*62c0*/  UISETP.NE.AND UP2, UPT, UR63, URZ, UPT ;  /* 0x000000ff3f00728c */ /* 0x000fe2000bf45270 */
[----:B------:R-:W-:Y:S02]  /*62d0*/  R2UR UR4, R65 ;  /* 0x00000000410472ca */ /* 0x000fe400000e0000 */
[----:B------:R-:W-:Y:S02]  /*62e0*/  ISETP.NE.U32.AND P3, PT, R50, RZ, PT ;  /* 0x000000ff3200720c */ /* 0x000fe40003f65070 */
[----:B------:R-:W-:Y:S02]  /*62f0*/  ISETP.NE.U32.AND P1, PT, RZ, UR54, PT ;  /* 0x00000036ff007c0c */ /* 0x000fe4000bf25070 */
[----:B------:R-:W-:Y:S02]  /*6300*/  PLOP3.LUT P4, PT, PT, PT, UP2, 0x80, 0x8 ;  /* 0x000000000008781c */ /* 0x000fe40003f8f028 */
[----:B------:R-:W-:Y:S02]  /*6310*/  ISETP.NE.AND.EX P3, PT, R51, RZ, PT, P3 ;  /* 0x000000ff3300720c */ /* 0x000fe40003f65330 */
[----:B------:R-:W-:Y:S01]  /*6320*/  ISETP.NE.AND.EX P1, PT, RZ, UR55, PT, P1 ;  /* 0x00000037ff007c0c */ /* 0x000fe2000bf25310 */
[----:B------:R-:W-:Y:S01]  /*6330*/  UISETP.NE.U32.AND UP0, UPT, UR5, URZ, UPT ;  /* 0x000000ff0500728c */ /* 0x000fe2000bf05070 */
[----:B------:R-:W-:Y:S03]  /*6340*/  P2R R80, PR, RZ, 0x10 ;  /* 0x00000010ff507803 */ /* 0x000fe60000000000 */
[----:B------:R-:W-:Y:S02]  /*6350*/  UISETP.NE.AND.EX UP1, UPT, UR4, URZ, UPT, UP0 ;  /* 0x000000ff0400728c */ /* 0x000fe4000bf25300 */
[----:B------:R-:W-:Y:S02]  /*6360*/  UPLOP3.LUT UP0, UPT, UPT, UPT, UPT, 0x40, 0x4 ;  /* 0x000000000004789c */ /* 0x000fe40003f0e870 */
[----:B------:R-:W-:Y:S06]  /*6370*/  @UP2 UPLOP3.LUT UP0, UPT, UPT, UPT, UP1, 0x80, 0x8 ;  /* 0x000000000008289c */ /* 0x000fec0003f0f010 */
[----:B------:R-:W-:Y:S01]  /*6380*/  PLOP3.LUT P0, PT, PT, PT, UP0, 0x80, 0x8 ;  /* 0x000000000008781c */ /* 0x000fe20003f0f008 */
[----:B------:R-:W-:Y:S01]  /*6390*/  @!UPT UIADD3 URZ, UPT, UPT, URZ, URZ, URZ ;  /* 0x000000fffffff290 */ /* 0x000fe2000fffe0ff */
[----:B------:R-:W-:Y:S11]  /*63a0*/  BRA.U !UP1, `(.L_x_84) ;  /* 0x0000000109407547 */ /* 0x000ff6000b800000 */
[----:B------:R-:W-:Y:S01]  /*63b0*/  UISETP.NE.U32.AND UP0, UPT, UR54, URZ, UPT ;  /* 0x000000ff3600728c */ /* 0x000fe2000bf05070 */
[----:B------:R-:W-:Y:S01]  /*63c0*/  R2UR UR6, R66 ;  /* 0x00000000420672ca */ /* 0x000fe200000e0000 */
[----:B------:R-:W1:Y:S01]  /*63d0*/  LDCU.64 UR8, c[0x0][0x358] ;  /* 0x00006b00ff0877ac */ /* 0x000e620008000a00 */
[----:B------:R-:W-:Y:S02]  /*63e0*/  HFMA2 R63, -RZ, RZ, 0, 5.9604644775390625e-08 ;  /* 0x00000001ff3f7431 */ /* 0x000fe400000001ff */
[----:B------:R-:W-:Y:S01]  /*63f0*/  IMAD.MOV.U32 R0, RZ, RZ, 0x1 ;  /* 0x00000001ff007424 */ /* 0x000fe200078e00ff */
[----:B------:R-:W-:Y:S06]  /*6400*/  UISETP.NE.AND.EX UP0, UPT, UR55, URZ, UPT, UP0 ;  /* 0x000000ff3700728c */ /* 0x000fec000bf05300 */
[----:B------:R-:W-:Y:S05]  /*6410*/  PLOP3.LUT P2, PT, PT, PT, UP0, 0x80, 0x8 ;  /* 0x000000000008781c */ /* 0x000fea0003f4f008 */
[----:B------:R-:W2:Y:S01]  /*6420*/  @UP0 LDCU.64 UR4, c[0x0][0x988] ;  /* 0x00013100ff0407ac */ /* 0x000ea20008000a00 */
[----:B------:R-:W-:Y:S07]  /*6430*/  @UP0 UIMAD UR6, UR52, UR6, URZ ;  /* 0x00000006340602a4 */ /* 0x000fee000f8e02ff */
[----:B------:R-:W-:Y:S01]  /*6440*/  @!P2 PRMT R63, R0, 0x7610, R63 ;  /* 0x00007610003fa816 */ /* 0x000fe2000000003f */
[----:B--2---:R-:W-:Y:S06]  /*6450*/  @UP0 UIMAD.WIDE UR4, UR6, 0x4, UR4 ;  /* 0x00000004060408a5 */ /* 0x004fec000f8e0204 */
[----:B------:R-:W-:Y:S02]  /*6460*/  IMAD.U32 R4, RZ, RZ, UR4 ;  /* 0x00000004ff047e24 */ /* 0x000fe4000f8e00ff */
[----:B------:R-:W-:Y:S03]  /*6470*/  IMAD.U32 R5, RZ, RZ, UR5 ;  /* 0x00000005ff057e24 */ /* 0x000fe6000f8e00ff */
[----:B------:R-:W2:Y:S02]  /*6480*/  @!UP0 LDCU UR4, c[0x0][0x980] ;  /* 0x00013000ff0487ac */ /* 0x000ea40008000800 */
[----:B-1---5:R1:W5:Y:S02]  /*6490*/  @P2 LDG.E R27, desc[UR8][R4.64] ;  /* 0x00000008041b2981 */ /* 0x022364000c1e1900 */
[----:B-12---:R-:W-:Y:S02]  /*64a0*/  @!P2 MOV R27, UR4 ;  /* 0x00000004001bac02 */ /* 0x006fe40008000f00 */
.L_x_84:
[----:B------:R-:W-:Y:S05]  /*64b0*/  @!P3 BRA `(.L_x_85) ;  /* 0x000000000024b947 */ /* 0x000fea0003800000 */
[----:B------:R-:W-:Y:S01]  /*64c0*/  ISETP.NE.U32.AND P2, PT, R48, RZ, PT ;  /* 0x000000ff3000720c */ /* 0x000fe20003f45070 */
[----:B------:R-:W1:Y:S03]  /*64d0*/  LDCU.64 UR4, c[0x0][0x358] ;  /* 0x00006b00ff0477ac */ /* 0x000e660008000a00 */
[----:B------:R-:W-:Y:S11]  /*64e0*/  ISETP.NE.AND.EX P2, PT, R49, RZ, PT, P2 ;  /* 0x000000ff3100720c */ /* 0x000ff60003f45320 */
[----:B------:R-:W-:Y:S02]  /*64f0*/  @!UPT UIADD3 URZ, UPT, UPT, URZ, URZ, URZ ;  /* 0x000000fffffff290 */ /* 0x000fe4000fffe0ff */
[----:B------:R-:W2:Y:S01]  /*6500*/  @P2 LDC.64 R4, c[0x0][0x9a8] ;  /* 0x00026a00ff042b82 */ /* 0x000ea20000000a00 */
[----:B------:R-:W-:Y:S04]  /*6510*/  @P2 IMAD R0, R50, UR52, RZ ;  /* 0x0000003432002c24 */ /* 0x000fe8000f8e02ff */
[----:B--2---:R-:W-:Y:S05]  /*6520*/  @P2 IMAD.WIDE R4, R0, 0x4, R4 ;  /* 0x0000000400042825 */ /* 0x004fea00078e0204 */
[----:B-1---5:R1:W5:Y:S02]  /*6530*/  @P2 LDG.E R24, desc[UR4][R4.64] ;  /* 0x0000000404182981 */ /* 0x022364000c1e1900 */
[----:B-1----:R-:W2:Y:S02]  /*6540*/  @!P2 LDC R24, c[0x0][0x9a0] ;  /* 0x00026800ff18ab82 */ /* 0x002ea40000000800 */
.L_x_85:
[----:B-----5:R-:W-:Y:S01]  /*6550*/  FSETP.NEU.AND P2, PT, R27, RZ, PT ;  /* 0x000000ff1b00720b */ /* 0x020fe20003f4d000 */
[----:B------:R-:W1:Y:S01]  /*6560*/  LDCU.128 UR12, c[0x0][0xb90] ;  /* 0x00017200ff0c77ac */ /* 0x000e620008000c00 */
[----:B------:R-:W-:Y:S01]  /*6570*/  SEL R4, RZ, 0xffffffff, P1 ;  /* 0xffffffffff047807 */ /* 0x000fe20000800000 */
[----:B------:R-:W-:Y:S01]  /*6580*/  IMAD.SHL.U32 R87, R61, 0x4, RZ ;  /* 0x000000043d577824 */ /* 0x000fe200078e00ff */
[----:B------:R-:W-:Y:S01]  /*6590*/  @P4 LOP3.LUT P1, RZ, R63, 0xff, RZ, 0xc0, !PT ;  /* 0x000000ff3fff4812 */ /* 0x000fe2000782c0ff */
[----:B------:R-:W-:Y:S01]  /*65a0*/  BSSY B1, `(.L_x_86) ;  /* 0x0000057000017945 */ /* 0x000fe20003800000 */
[----:B------:R-:W-:Y:S01]  /*65b0*/  @P4 SEL R79, RZ, 0xffffffff, P2 ;  /* 0xffffffffff4f4807 */ /* 0x000fe20001000000 */
[----:B------:R-:W-:Y:S01]  /*65c0*/  VIADD R82, R87, UR49 ;  /* 0x0000003157527c36 */ /* 0x000fe20008000000 */
[----:B------:R-:W-:Y:S01]  /*65d0*/  LOP3.LUT R60, R60, 0x1, RZ, 0x3c, !PT ;  /* 0x000000013c3c7812 */ /* 0x000fe200078e3cff */
[----:B------:R-:W3:Y:S01]  /*65e0*/  LDCU UR11, c[0x0][0xba0] ;  /* 0x00017400ff0b77ac */ /* 0x000ee20008000800 */
[----:B------:R-:W-:Y:S01]  /*65f0*/  @P0 SEL R79, R4, R79, !P1 ;  /* 0x0000004f044f0207 */ /* 0x000fe20004800000 */
[----:B------:R-:W-:Y:S01]  /*6600*/  IMAD.MOV.U32 R88, RZ, RZ, 0x1 ;  /* 0x00000001ff587424 */ /* 0x000fe200078e00ff */
[----:B------:R-:W-:Y:S01]  /*6610*/  LEA R84, R22, UR49, 0x3 ;  /* 0x0000003116547c11 */ /* 0x000fe2000f8e18ff */
[----:B------:R-:W-:Y:S01]  /*6620*/  USHF.L.U32 UR8, UR51, 0x6, URZ ;  /* 0x0000000633087899 */ /* 0x000fe200080006ff */
[----:B------:R-:W-:Y:S01]  /*6630*/  @P4 LOP3.LUT R79, R79, 0x1, RZ, 0xc0, !PT ;  /* 0x000000014f4f4812 */ /* 0x000fe200078ec0ff */
[----:B------:R-:W-:Y:S01]  /*6640*/  IMAD.IADD R25, R23, 0x1, R2 ;  /* 0x0000000117197824 */ /* 0x000fe200078e0202 */
[----:B------:R-:W-:Y:S01]  /*6650*/  R2UR UR4, R69 ;  /* 0x00000000450472ca */ /* 0x000fe200000e0000 */
[----:B------:R-:W-:Y:S01]  /*6660*/  IMAD.MOV.U32 R86, RZ, RZ, RZ ;  /* 0x000000ffff567224 */ /* 0x000fe200078e00ff */
[----:B------:R-:W-:Y:S01]  /*6670*/  ISETP.NE.U32.OR P5, PT, R79, 0x1, !P4 ;  /* 0x000000014f00780c */ /* 0x000fe200067a5470 */
[----:B------:R-:W-:Y:S01]  /*6680*/  IMAD.U32 R77, RZ, RZ, UR8 ;  /* 0x00000008ff4d7e24 */ /* 0x000fe2000f8e00ff */
[----:B------:R-:W-:Y:S02]  /*6690*/  R2UR UR6, R68 ;  /* 0x00000000440672ca */ /* 0x000fe400000e0000 */
[----:B------:R-:W-:Y:S02]  /*66a0*/  CS2R R42, SRZ ;  /* 0x00000000002a7805 */ /* 0x000fe4000001ff00 */
[----:B------:R-:W-:Y:S02]  /*66b0*/  R2UR UR10, R70 ;  /* 0x00000000460a72ca */ /* 0x000fe400000e0000 */
[----:B------:R-:W-:Y:S02]  /*66c0*/  CS2R R40, SRZ ;  /* 0x0000000000287805 */ /* 0x000fe4000001ff00 */
[----:B------:R-:W-:Y:S02]  /*66d0*/  R2UR UR9, R67 ;  /* 0x00000000430972ca */ /* 0x000fe400000e0000 */
[----:B------:R-:W-:Y:S02]  /*66e0*/  CS2R R38, SRZ ;  /* 0x0000000000267805 */ /* 0x000fe4000001ff00 */
[----:B------:R-:W-:Y:S02]  /*66f0*/  PLOP3.LUT P1, PT, PT, PT, UP1, 0x80, 0x8 ;  /* 0x000000000008781c */ /* 0x000fe40003f2f018 */
[----:B------:R-:W-:Y:S02]  /*6700*/  CS2R R36, SRZ ;  /* 0x0000000000247805 */ /* 0x000fe4000001ff00 */
[----:B------:R-:W-:Y:S01]  /*6710*/  SEL R89, RZ, 0xffffffff, P2 ;  /* 0xffffffffff597807 */ /* 0x000fe20001000000 */
[----:B------:R-:W-:Y:S01]  /*6720*/  UIMAD.WIDE.U32 UR4, UR8, UR4, URZ ;  /* 0x00000004080472a5 */ /* 0x000fe2000f8e00ff */
[----:B------:R-:W-:Y:S02]  /*6730*/  CS2R R34, SRZ ;  /* 0x0000000000227805 */ /* 0x000fe4000001ff00 */
[----:B------:R-:W-:Y:S02]  /*6740*/  @P5 SHF.L.U32 R0, R60, 0x1f, RZ ;  /* 0x0000001f3c005819 */ /* 0x000fe400000006ff */
[----:B------:R-:W-:Y:S01]  /*6750*/  CS2R R32, SRZ ;  /* 0x0000000000207805 */ /* 0x000fe2000001ff00 */
[----:B------:R-:W-:Y:S01]  /*6760*/  USHF.R.U32.HI UR5, URZ, UR6, UR5 ;  /* 0x00000006ff057299 */ /* 0x000fe20008011605 */
[----:B------:R-:W-:Y:S01]  /*6770*/  CS2R R46, SRZ ;  /* 0x00000000002e7805 */ /* 0x000fe2000001ff00 */
[----:B------:R4:W2:Y:S01]  /*6780*/  @P5 SYNCS.PHASECHK.TRANS64.TRYWAIT P4, [UR49+0x80], R0 ;  /* 0x00008000ff0055a7 */ /* 0x0008a20008081131 */
[----:B------:R-:W-:Y:S01]  /*6790*/  VIADD R83, R82, 0x400 ;  /* 0x0000040052537836 */ /* 0x000fe20000000000 */
[----:B------:R-:W-:Y:S01]  /*67a0*/  UISETP.NE.AND UP0, UPT, UR10, 0x1, UPT ;  /* 0x000000010a00788c */ /* 0x000fe2000bf05270 */
[----:B------:R-:W-:Y:S01]  /*67b0*/  IMAD.IADD R81, R72, 0x1, R82 ;  /* 0x0000000148517824 */ /* 0x000fe200078e0252 */
[----:B------:R-:W-:Y:S02]  /*67c0*/  CS2R R44, SRZ ;  /* 0x00000000002c7805 */ /* 0x000fe4000001ff00 */
[----:B------:R-:W-:Y:S02]  /*67d0*/  USEL UR5, UR8, UR5, !UP0 ;  /* 0x0000000508057287 */ /* 0x000fe4000c000000 */
[----:B------:R-:W-:Y:S04]  /*67e0*/  UISETP.NE.AND UP0, UPT, UR9, 0x1, UPT ;  /* 0x000000010900788c */ /* 0x000fe8000bf05270 */
[----:B------:R-:W-:Y:S02]  /*67f0*/  IMAD R6, RZ, RZ, -UR5 ;  /* 0x80000005ff067e24 */ /* 0x000fe4000f8e02ff */
[----:B------:R-:W-:Y:S02]  /*6800*/  IMAD.U32 R76, RZ, RZ, UR5 ;  /* 0x00000005ff4c7e24 */ /* 0x000fe4000f8e00ff */
[----:B------:R-:W-:Y:S01]  /*6810*/  IMAD R77, R6, UR10, R77 ;  /* 0x0000000a064d7c24 */ /* 0x000fe2000f8e024d */
[----:B----4-:R-:W-:Y:S04]  /*6820*/  SHF.L.U32 R0, R59, 0x1f, RZ ;  /* 0x0000001f3b007819 */ /* 0x010fe800000006ff */
[----:B------:R4:W4:Y:S01]  /*6830*/  SYNCS.PHASECHK.TRANS64.TRYWAIT P3, [R84+URZ+0xe0], R0 ;  /* 0x0000e000540075a7 */ /* 0x00092200080611ff */
[----:B-1----:R-:W-:Y:S07]  /*6840*/  UIMAD.WIDE.U32 UR6, UR5, UR12, URZ ;  /* 0x0000000c050672a5 */ /* 0x002fee000f8e00ff */
[----:B------:R-:W-:Y:S02]  /*6850*/  UMOV UR4, UR7 ;  /* 0x0000000700047c82 */ /* 0x000fe40008000000 */
[----:B------:R-:W-:Y:S04]  /*6860*/  USHF.R.U32.HI UR4, URZ, UR13, UR4 ;  /* 0x0000000dff047299 */ /* 0x000fe80008011604 */
[----:B------:R-:W-:Y:S02]  /*6870*/  USEL UR4, UR5, UR4, !UP0 ;  /* 0x0000000405047287 */ /* 0x000fe4000c000000 */
[----:B------:R-:W-:Y:S02]  /*6880*/  UISETP.NE.AND UP0, UPT, UR14, 0x1, UPT ;  /* 0x000000010e00788c */ /* 0x000fe4000bf05270 */
[----:B------:R-:W-:Y:S02]  /*6890*/  UIMAD.WIDE.U32 UR6, UR4, UR15, URZ ;  /* 0x0000000f040672a5 */ /* 0x000fe4000f8e00ff */
[----:B------:R-:W-:Y:S02]  /*68a0*/  IMAD.U32 R75, RZ, RZ, UR4 ;  /* 0x00000004ff4b7e24 */ /* 0x000fe4000f8e00ff */
[----:B------:R-:W-:Y:S01]  /*68b0*/  PLOP3.LUT P0, PT, PT, PT, UP0, 0x80, 0x8 ;  /* 0x000000000008781c */ /* 0x000fe20003f0f008 */
[----:B------:R-:W-:Y:S02]  /*68c0*/  IMAD R5, RZ, RZ, -UR4 ;  /* 0x80000004ff057e24 */ /* 0x000fe4000f8e02ff */
[----:B------:R-:W-:Y:S01]  /*68d0*/  UMOV UR6, UR7 ;  /* 0x0000000700067c82 */ /* 0x000fe20008000000 */
[----:B------:R-:W-:Y:S01]  /*68e0*/  IMAD.U32 R74, RZ, RZ, UR4 ;  /* 0x00000004ff4a7e24 */ /* 0x000fe2000f8e00ff */
[----:B---3--:R-:W-:Y:S01]  /*68f0*/  USHF.R.U32.HI UR6, URZ, UR11, UR6 ;  /* 0x0000000bff067299 */ /* 0x008fe20008011606 */
[----:B------:R-:W-:Y:S05]  /*6900*/  IMAD R76, R5, UR9, R76 ;  /* 0x00000009054c7c24 */ /* 0x000fea000f8e024c */
[----:B------:R-:W-:Y:S02]  /*6910*/  SEL R75, R75, UR6, !P0 ;  /* 0x000000064b4b7c07 */ /* 0x000fe4000c000000 */
[----:B------:R-:W-:Y:S03]  /*6920*/  LOP3.LUT P0, R78, R63, 0xff, RZ, 0xc0, !PT ;  /* 0x000000ff3f4e7812 */ /* 0x000fe6000780c0ff */
[----:B------:R-:W-:Y:S01]  /*6930*/  IMAD.MOV R3, RZ, RZ, -R75 ;  /* 0x000000ffff037224 */ /* 0x000fe200078e0a4b */
[----:B------:R-:W-:Y:S03]  /*6940*/  @P1 SEL R89, R4, R89, !P0 ;  /* 0x0000005904591207 */ /* 0x000fe60004000000 */
[----:B------:R-:W-:Y:S01]  /*6950*/  IMAD R74, R3, UR14, R74 ;  /* 0x0000000e034a7c24 */ /* 0x000fe2000f8e024a */
[----:B------:R-:W-:Y:S02]  /*6960*/  LOP3.LUT R89, R89, 0x1, RZ, 0xc0, !PT ;  /* 0x0000000159597812 */ /* 0x000fe400078ec0ff */
[----:B--2---:R-:W-:Y:S01]  /*6970*/  @P5 SEL R88, RZ, 0x1, !P4 ;  /* 0x00000001ff585807 */ /* 0x004fe20006000000 */
[----:B------:R-:W-:Y:S06]  /*6980*/  @!P5 BRA `(.L_x_87) ;  /* 0x000000000060d947 */ /* 0x000fec0003800000 */
[----:B------:R-:W-:Y:S01]  /*6990*/  IMAD.MOV.U32 R42, RZ, RZ, RZ ;  /* 0x000000ffff2a7224 */ /* 0x000fe200078e00ff */
[----:B------:R-:W-:Y:S01]  /*69a0*/  ISETP.NE.U32.AND P0, PT, R89, 0x1, PT ;  /* 0x000000015900780c */ /* 0x000fe20003f05070 */
[----:B------:R-:W-:Y:S01]  /*69b0*/  BSSY B0, `(.L_x_88) ;  /* 0x000000f000007945 */ /* 0x000fe20003800000 */
[----:B------:R-:W-:Y:S02]  /*69c0*/  ISETP.NE.AND P1, PT, R88, RZ, PT ;  /* 0x000000ff5800720c */ /* 0x000fe40003f25270 */
[----:B------:R-:W-:Y:S02]  /*69d0*/  CS2R R38, SRZ ;  /* 0x0000000000267805 */ /* 0x000fe4000001ff00 */
[----:B------:R-:W-:Y:S02]  /*69e0*/  CS2R R36, SRZ ;  /* 0x0000000000247805 */ /* 0x000fe4000001ff00 */
[----:B------:R-:W-:Y:S02]  /*69f0*/  CS2R R40, SRZ ;  /* 0x0000000000287805 */ /* 0x000fe4000001ff00 */
[----:B------:R-:W-:Y:S02]  /*6a00*/  CS2R R46, SRZ ;  /* 0x00000000002e7805 */ /* 0x000fe4000001ff00 */
[----:B------:R-:W-:Y:S02]  /*6a10*/  CS2R R44, SRZ ;  /* 0x00000000002c7805 */ /* 0x000fe4000001ff00 */
[----:B------:R-:W-:Y:S02]  /*6a20*/  CS2R R34, SRZ ;  /* 0x0000000000227805 */ /* 0x000fe4000001ff00 */
[----:B------:R-:W-:Y:S01]  /*6a30*/  CS2R R32, SRZ ;  /* 0x0000000000207805 */ /* 0x000fe2000001ff00 */
[----:B------:R-:W-:Y:S04]  /*6a40*/  @P0 IMAD R5, R73, 0x4, R83 ;  /* 0x0000000449050824 */ /* 0x000fe800078e0253 */
[----:B------:R-:W-:Y:S01]  /*6a50*/  @P0 IMAD.IADD R4, R72, 0x1, R5 ;  /* 0x0000000148040824 */ /* 0x000fe200078e0205 */
[----:B------:R-:W-:Y:S06]  /*6a60*/  @P1 BRA `(.L_x_89) ;  /* 0x00000000000c1947 */ /* 0x000fec0003800000 */
[----:B------:R-:W-:Y:S04]  /*6a70*/  SHF.L.U32 R3, R60, 0x1f, RZ ;  /* 0x0000001f3c037819 */ /* 0x000fe800000006ff */
[----:B------:R-:W1:Y:S02]  /*6a80*/  SYNCS.PHASECHK.TRANS64.TRYWAIT P1, [UR49+0x80], R3 ;  /* 0x00008003ff0075a7 */ /* 0x000e640008021131 */
[----:B-1----:R-:W-:Y:S05]  /*6a90*/  @!P1 BRA `(.L_x_90) ;  /* 0x0000003000ac9947 */ /* 0x002fea0003800000 */
.L_x_89:
[----:B------:R-:W-:Y:S05]  /*6aa0*/  BSYNC B0 ;  /* 0x0000000000007941 */ /* 0x000fea0003800000 */
.L_x_88:
[----:B------:R-:W-:Y:S05]  /*6ab0*/  @P0 WARPSYNC.ALL ;  /* 0x0000000000000948 */ /* 0x000fea0003800000 */
[----:B------:R2:W3:Y:S01]  /*6ac0*/  @P0 LDSM.16.M88.4 R36, [R5] ;  /* 0x000000000524083b */ /* 0x0004e20000000200 */
[----:B------:R-:W-:Y:S03]  /*6ad0*/  HFMA2 R86, -RZ, RZ, 0, 5.9604644775390625e-08 ;  /* 0x00000001ff567431 */ /* 0x000fe600000001ff */
[----:B------:R2:W1:Y:S04]  /*6ae0*/  @P0 LDSM.16.M88.4 R40, [R4] ;  /* 0x000000000428083b */ /* 0x0004680000000200 */
[----:B------:R2:W1:Y:S04]  /*6af0*/  @P0 LDSM.16.M88.4 R44, [R87+UR49+0x400] ;  /* 0x00040031572c083b */ /* 0x0004680008000200 */
[----:B------:R2:W1:Y:S02]  /*6b00*/  @P0 LDSM.16.M88.4 R32, [R81+0x400] ;  /* 0x000400005120083b */ /* 0x0004640000000200 */
.L_x_87:
[----:B------:R-:W-:Y:S05]  /*6b10*/  BSYNC B1 ;  /* 0x0000000000017941 */ /* 0x000fea0003800000 */
.L_x_86:
[----:B-1----:R-:W-:Y:S04]  /*6b20*/  SHF.R.U32.HI R2, RZ, 0x15, R25 ;  /* 0x00000015ff027819 */ /* 0x002fe80000011619 */
[----:B------:R-:W-:Y:S01]  /*6b30*/  LOP3.LUT P0, RZ, R2, 0x3, R64, 0x48, !PT ;  /* 0x0000000302ff7812 */ /* 0x000fe20007804840 */
[----:B------:R-:W-:Y:S01]  /*6b40*/  @!UPT UIADD3 URZ, UPT, UPT, URZ, URZ, URZ ;  /* 0x000000fffffff290 */ /* 0x000fe2000fffe0ff */
[----:B----4-:R-:W-:Y:S11]  /*6b50*/  @P3 BRA `(.L_x_91) ;  /* 0x0000000000083947 */ /* 0x010ff60003800000 */
[----:B------:R-:W1:Y:S02]  /*6b60*/  SYNCS.PHASECHK.TRANS64.TRYWAIT P1, [R84+URZ+0xe0], R0 ;  /* 0x0000e000540075a7 */ /* 0x000e6400080211ff */
[----:B-1----:R-:W-:Y:S05]  /*6b70*/  @!P1 BRA `(.L_x_92) ;  /* 0x00000030008c9947 */ /* 0x002fea0003800000 */
.L_x_91:
[----:B------:R-:W-:Y:S05]  /*6b80*/  @!P0 BRA `(.L_x_93) ;  /* 0x0000000000408947 */ /* 0x000fea0003800000 */
[----:B------:R-:W2:Y:S01]  /*6b90*/  LDCU.64 UR8, c[0x4][0x70] ;  /* 0x01000e00ff0877ac */ /* 0x000ea20008000a00 */
[----:B------:R-:W-:Y:S01]  /*6ba0*/  MOV R3, 0x0 ;  /* 0x0000000000037802 */ /* 0x000fe20000000f00 */
[----:B------:R-:W-:Y:S02]  /*6bb0*/  HFMA2 R12, -RZ, RZ, 0, 5.9604644775390625e-08 ;  /* 0x00000001ff0c7431 */ /* 0x000fe400000001ff */
[----:B------:R-:W-:Y:S02]  /*6bc0*/  IMAD.MOV.U32 R8, RZ, RZ, 0x192 ;  /* 0x00000192ff087424 */ /* 0x000fe400078e00ff */
[----:B------:R-:W-:Y:S01]  /*6bd0*/  IMAD.MOV.U32 R13, RZ, RZ, RZ ;  /* 0x000000ffff0d7224 */ /* 0x000fe200078e00ff */
[----:B------:R-:W4:Y:S01]  /*6be0*/  LDCU.64 UR6, c[0x4][0x78] ;  /* 0x01000f00ff0677ac */ /* 0x000f220008000a00 */
[----:B------:R-:W1:Y:S01]  /*6bf0*/  LDC.64 R2, c[0x4][R3] ;  /* 0x0100000003027b82 */ /* 0x000e620000000a00 */
[----:B------:R-:W5:Y:S01]  /*6c00*/  LDCU.64 UR4, c[0x4][0x10] ;  /* 0x01000200ff0477ac */ /* 0x000f620008000a00 */
[----:B--2---:R-:W-:Y:S01]  /*6c10*/  MOV R5, UR9 ;  /* 0x0000000900057c02 */ /* 0x004fe20008000f00 */
[----:B------:R-:W-:Y:S01]  /*6c20*/  IMAD.U32 R4, RZ, RZ, UR8 ;  /* 0x00000008ff047e24 */ /* 0x000fe2000f8e00ff */
[----:B----4-:R-:W-:Y:S01]  /*6c30*/  MOV R7, UR7 ;  /* 0x0000000700077c02 */ /* 0x010fe20008000f00 */
[----:B------:R-:W-:Y:S01]  /*6c40*/  IMAD.U32 R6, RZ, RZ, UR6 ;  /* 0x00000006ff067e24 */ /* 0x000fe2000f8e00ff */
[----:B-----5:R-:W-:Y:S01]  /*6c50*/  MOV R11, UR5 ;  /* 0x00000005000b7c02 */ /* 0x020fe20008000f00 */
[----:B------:R-:W-:Y:S02]  /*6c60*/  IMAD.U32 R10, RZ, RZ, UR4 ;  /* 0x00000004ff0a7e24 */ /* 0x000fe4000f8e00ff */
[----:B------:R-:W-:Y:S07]  /*6c70*/  LEPC R20, `(.L_x_93) ;  /* 0x000000001014794e */ /* 0x000fee0000000000 */
[----:B-1-3--:R-:W-:Y:S05]  /*6c80*/  CALL.ABS.NOINC R2 ;  /* 0x0000000002007343 */ /* 0x00afea0003c00000 */
.L_x_93:
[----:B------:R-:W-:Y:S01]  /*6c90*/  LOP3.LUT R3, R44, 0xffffe000, RZ, 0xc0, !PT ;  /* 0xffffe0002c037812 */ /* 0x000fe200078ec0ff */
[----:B------:R-:W-:Y:S05]  /*6ca0*/  WARPSYNC.ALL ;  /* 0x0000000000007948 */ /* 0x000fea0003800000 */
[----:B------:R-:W-:Y:S01]  /*6cb0*/  R2UR UR4, R25 ;  /* 0x00000000190472ca */ /* 0x000fe200000e0000 */
[----:B------:R-:W-:Y:S01]  /*6cc0*/  IMAD.SHL.U32 R91, R73, 0x4, RZ ;  /* 0x00000004495b7824 */ /* 0x000fe200078e00ff */
[----:B------:R-:W-:Y:S01]  /*6cd0*/  LOP3.LUT R20, R32, 0xffffe000, RZ, 0xc0, !PT ;  /* 0xffffe00020147812 */ /* 0x000fe200078ec0ff */
[----:B------:R-:W-:Y:S01]  /*6ce0*/  BSSY.RECONVERGENT B0, `(.L_x_94) ;  /* 0x000005e000007945 */ /* 0x000fe20003800200 */
[----:B------:R-:W-:Y:S01]  /*6cf0*/  LOP3.LUT R21, R33, 0xffffe000, RZ, 0xc0, !PT ;  /* 0xffffe00021157812 */ /* 0x000fe200078ec0ff */
[----:B------:R-:W-:Y:S01]  /*6d00*/  IMAD.IADD R83, R83, 0x1, R91 ;  /* 0x0000000153537824 */ /* 0x000fe200078e025b */
[----:B------:R-:W-:Y:S02]  /*6d10*/  LOP3.LUT R26, R34, 0xffffe000, RZ, 0xc0, !PT ;  /* 0xffffe000221a7812 */ /* 0x000fe400078ec0ff */
[----:B------:R-:W-:Y:S01]  /*6d20*/  ISETP.NE.AND P1, PT, R62, RZ, PT ;  /* 0x000000ff3e00720c */ /* 0x000fe20003f25270 */
[----:B------:R-:W-:Y:S01]  /*6d30*/  IMAD.IADD R85, R72, 0x1, R83 ;  /* 0x0000000148557824 */ /* 0x000fe200078e0253 */
[----:B------:R-:W-:Y:S03]  /*6d40*/  ISETP.NE.AND P6, PT, R80, RZ, PT ;  /* 0x000000ff5000720c */ /* 0x000fe60003fc5270 */
[----:B--2---:R-:W1:Y:S01]  /*6d50*/  LDTM.16dp128bit.x8 R4, tmem[UR4] ;  /* 0x00000004000479ee */ /* 0x004e620008180000 */
[----:B------:R-:W-:Y:S01]  /*6d60*/  ISETP.NE.U32.OR P0, PT, R79, 0x1, !P6 ;  /* 0x000000014f00780c */ /* 0x000fe20007705470 */
[C---:B-1----:R-:W-:Y:S01]  /*6d70*/  FMUL R0, R24.reuse, R4 ;  /* 0x0000000418007220 */ /* 0x042fe20000400000 */
[----:B------:R-:W-:Y:S01]  /*6d80*/  LOP3.LUT R4, R45, 0xffffe000, RZ, 0xc0, !PT ;  /* 0xffffe0002d047812 */ /* 0x000fe200078ec0ff */
[C---:B------:R-:W-:Y:S01]  /*6d90*/  FMUL R2, R24.reuse, R5 ;  /* 0x0000000518027220 */ /* 0x040fe20000400000 */
[----:B------:R-:W-:Y:S01]  /*6da0*/  FMUL R5, R24, R12 ;  /* 0x0000000c18057220 */ /* 0x000fe20000400000 */
[C---:B------:R-:W-:Y:S01]  /*6db0*/  FFMA R28, R27.reuse, R3, R0 ;  /* 0x000000031b1c7223 */ /* 0x040fe20000000000 */
[----:B------:R-:W-:Y:S01]  /*6dc0*/  LOP3.LUT R3, R46, 0xffffe000, RZ, 0xc0, !PT ;  /* 0xffffe0002e037812 */ /* 0x000fe200078ec0ff */
[----:B------:R-:W-:Y:S01]  /*6dd0*/  FFMA R29, R27, R4, R2 ;  /* 0x000000041b1d7223 */ /* 0x000fe20000000002 */
[----:B------:R-:W-:Y:S01]  /*6de0*/  LOP3.LUT R4, R47, 0xffffe000, RZ, 0xc0, !PT ;  /* 0xffffe0002f047812 */ /* 0x000fe200078ec0ff */
[C---:B------:R-:W-:Y:S01]  /*6df0*/  FMUL R0, R24.reuse, R6 ;  /* 0x0000000618007220 */ /* 0x040fe20000400000 */
[----:B------:R-:W-:Y:S01]  /*6e00*/  F2FP.TF32.F32.PACK_B R28, R28 ;  /* 0x0000001cff1c723e */ /* 0x000fe200024050ff */
[C---:B------:R-:W-:Y:S01]  /*6e10*/  FMUL R2, R24.reuse, R7 ;  /* 0x0000000718027220 */ /* 0x040fe20000400000 */
[----:B------:R-:W-:Y:S01]  /*6e20*/  F2FP.TF32.F32.PACK_B R29, R29 ;  /* 0x0000001dff1d723e */ /* 0x000fe200024050ff */
[C---:B------:R-:W-:Y:S01]  /*6e30*/  FFMA R30, R27.reuse, R3, R0 ;  /* 0x000000031b1e7223 */ /* 0x040fe20000000000 */
[C---:B------:R-:W-:Y:S01]  /*6e40*/  FMUL R0, R24.reuse, R8 ;  /* 0x0000000818007220 */ /* 0x040fe20000400000 */
[C---:B------:R-:W-:Y:S01]  /*6e50*/  FFMA R31, R27.reuse, R4, R2 ;  /* 0x000000041b1f7223 */ /* 0x040fe20000000002 */
[C---:B------:R-:W-:Y:S01]  /*6e60*/  FMUL R2, R24.reuse, R9 ;  /* 0x0000000918027220 */ /* 0x040fe20000400000 */
[C---:B------:R-:W-:Y:S01]  /*6e70*/  FMUL R3, R24.reuse, R10 ;  /* 0x0000000a18037220 */ /* 0x040fe20000400000 */
[----:B------:R-:W-:Y:S01]  /*6e80*/  F2FP.TF32.F32.PACK_B R30, R30 ;  /* 0x0000001eff1e723e */ /* 0x000fe200024050ff */
[C---:B------:R-:W-:Y:S01]  /*6e90*/  FMUL R9, R24.reuse, R16 ;  /* 0x0000001018097220 */ /* 0x040fe20000400000 */
[----:B------:R-:W-:Y:S01]  /*6ea0*/  F2FP.TF32.F32.PACK_B R31, R31 ;  /* 0x0000001fff1f723e */ /* 0x000fe200024050ff */
[----:B------:R-:W-:Y:S01]  /*6eb0*/  FFMA R16, R27, R20, R0 ;  /* 0x000000141b107223 */ /* 0x000fe20000000000 */
[----:B------:R-:W-:Y:S01]  /*6ec0*/  LOP3.LUT R0, R35, 0xffffe000, RZ, 0xc0, !PT ;  /* 0xffffe00023007812 */ /* 0x000fe200078ec0ff */
[C---:B------:R-:W-:Y:S01]  /*6ed0*/  FMUL R4, R24.reuse, R11 ;  /* 0x0000000b18047220 */ /* 0x040fe20000400000 */
[----:B------:R-:W-:Y:S01]  /*6ee0*/  FMUL R10, R24, R17 ;  /* 0x00000011180a7220 */ /* 0x000fe20000400000 */
[C---:B------:R-:W-:Y:S01]  /*6ef0*/  FFMA R17, R27.reuse, R21, R2 ;  /* 0x000000151b117223 */ /* 0x040fe20000000002 */
[----:B---3--:R-:W-:Y:S01]  /*6f00*/  LOP3.LUT R2, R36, 0xffffe000, RZ, 0xc0, !PT ;  /* 0xffffe00024027812 */ /* 0x008fe200078ec0ff */
[C---:B------:R-:W-:Y:S01]  /*6f10*/  FMUL R11, R24.reuse, R18 ;  /* 0x00000012180b7220 */ /* 0x040fe20000400000 */
[----:B------:R-:W-:Y:S01]  /*6f20*/  F2FP.TF32.F32.PACK_B R16, R16 ;  /* 0x00000010ff10723e */ /* 0x000fe200024050ff */
[----:B------:R-:W-:Y:S01]  /*6f30*/  FFMA R18, R27, R26, R3 ;  /* 0x0000001a1b127223 */ /* 0x000fe20000000003 */
[----:B------:R-:W-:Y:S01]  /*6f40*/  LOP3.LUT R3, R37, 0xffffe000, RZ, 0xc0, !PT ;  /* 0xffffe00025037812 */ /* 0x000fe200078ec0ff */
[----:B------:R-:W-:Y:S01]  /*6f50*/  FMUL R6, R24, R13 ;  /* 0x0000000d18067220 */ /* 0x000fe20000400000 */
[----:B------:R-:W-:Y:S01]  /*6f60*/  LOP3.LUT R13, R38, 0xffffe000, RZ, 0xc0, !PT ;  /* 0xffffe000260d7812 */ /* 0x000fe200078ec0ff */
[C---:B------:R-:W-:Y:S01]  /*6f70*/  FMUL R7, R24.reuse, R14 ;  /* 0x0000000e18077220 */ /* 0x040fe20000400000 */
[----:B------:R-:W-:Y:S01]  /*6f80*/  LOP3.LUT R14, R39, 0xffffe000, RZ, 0xc0, !PT ;  /* 0xffffe000270e7812 */ /* 0x000fe200078ec0ff */
[----:B------:R-:W-:Y:S01]  /*6f90*/  FMUL R12, R24, R19 ;  /* 0x00000013180c7220 */ /* 0x000fe20000400000 */
[----:B------:R-:W-:Y:S01]  /*6fa0*/  F2FP.TF32.F32.PACK_B R17, R17 ;  /* 0x00000011ff11723e */ /* 0x000fe200024050ff */
[----:B------:R1:W-:Y:S01]  /*6fb0*/  STSM.16.M88.4 [R82+0x400], R28 ;  /* 0x0004001c52007844 */ /* 0x0003e20000000200 */
[----:B------:R-:W-:Y:S01]  /*6fc0*/  F2FP.TF32.F32.PACK_B R18, R18 ;  /* 0x00000012ff12723e */ /* 0x000fe200024050ff */
[C---:B------:R-:W-:Y:S01]  /*6fd0*/  FFMA R19, R27.reuse, R0, R4 ;  /* 0x000000001b137223 */ /* 0x040fe20000000004 */
[----:B------:R-:W-:Y:S01]  /*6fe0*/  LOP3.LUT R0, R40, 0xffffe000, RZ, 0xc0, !PT ;  /* 0xffffe00028007812 */ /* 0x000fe200078ec0ff */
[C---:B------:R-:W-:Y:S01]  /*6ff0*/  FFMA R4, R27.reuse, R2, R5 ;  /* 0x000000021b047223 */ /* 0x040fe20000000005 */
[----:B------:R-:W-:Y:S01]  /*7000*/  FMUL R8, R24, R15 ;  /* 0x0000000f18087220 */ /* 0x000fe20000400000 */
[----:B------:R-:W-:Y:S01]  /*7010*/  FFMA R5, R27, R3, R6 ;  /* 0x000000031b057223 */ /* 0x000fe20000000006 */
[----:B------:R-:W-:Y:S01]  /*7020*/  LOP3.LUT R2, R41, 0xffffe000, RZ, 0xc0, !PT ;  /* 0xffffe00029027812 */ /* 0x000fe200078ec0ff */
[C---:B------:R-:W-:Y:S01]  /*7030*/  FFMA R6, R27.reuse, R13, R7 ;  /* 0x0000000d1b067223 */ /* 0x040fe20000000007 */
[----:B------:R-:W-:Y:S01]  /*7040*/  LOP3.LUT R3, R42, 0xffffe000, RZ, 0xc0, !PT ;  /* 0xffffe0002a037812 */ /* 0x000fe200078ec0ff */
[----:B------:R-:W-:Y:S01]  /*7050*/  FFMA R7, R27, R14, R8 ;  /* 0x0000000e1b077223 */ /* 0x000fe20000000008 */
[----:B------:R-:W-:Y:S01]  /*7060*/  LOP3.LUT R13, R43, 0xffffe000, RZ, 0xc0, !PT ;  /* 0xffffe0002b0d7812 */ /* 0x000fe200078ec0ff */
[C---:B------:R-:W-:Y:S01]  /*7070*/  FFMA R8, R27.reuse, R0, R9 ;  /* 0x000000001b087223 */ /* 0x040fe20000000009 */
[----:B------:R-:W-:Y:S01]  /*7080*/  F2FP.TF32.F32.PACK_B R19, R19 ;  /* 0x00000013ff13723e */ /* 0x000fe200024050ff */
[C---:B------:R-:W-:Y:S01]  /*7090*/  FFMA R9, R27.reuse, R2, R10 ;  /* 0x000000021b097223 */ /* 0x040fe2000000000a */
[C---:B------:R-:W-:Y:S01]  /*70a0*/  FFMA R10, R27.reuse, R3, R11 ;  /* 0x000000031b0a7223 */ /* 0x040fe2000000000b */
[----:B------:R-:W-:Y:S01]  /*70b0*/  FFMA R11, R27, R13, R12 ;  /* 0x0000000d1b0b7223 */ /* 0x000fe2000000000c */
[----:B------:R-:W-:Y:S01]  /*70c0*/  F2FP.TF32.F32.PACK_B R4, R4 ;  /* 0x00000004ff04723e */ /* 0x000fe200024050ff */
[----:B------:R1:W-:Y:S01]  /*70d0*/  STSM.16.M88.4 [R81+0x400], R16 ;  /* 0x0004001051007844 */ /* 0x0003e20000000200 */
[----:B------:R-:W-:Y:S02]  /*70e0*/  F2FP.TF32.F32.PACK_B R5, R5 ;  /* 0x00000005ff05723e */ /* 0x000fe400024050ff */
[----:B------:R-:W-:Y:S02]  /*70f0*/  F2FP.TF32.F32.PACK_B R6, R6 ;  /* 0x00000006ff06723e */ /* 0x000fe400024050ff */
[----:B------:R-:W-:Y:S02]  /*7100*/  F2FP.TF32.F32.PACK_B R7, R7 ;  /* 0x00000007ff07723e */ /* 0x000fe400024050ff */
[----:B------:R-:W-:Y:S02]  /*7110*/  F2FP.TF32.F32.PACK_B R8, R8 ;  /* 0x00000008ff08723e */ /* 0x000fe400024050ff */
[----:B------:R-:W-:Y:S01]  /*7120*/  F2FP.TF32.F32.PACK_B R9, R9 ;  /* 0x00000009ff09723e */ /* 0x000fe200024050ff */
[----:B------:R1:W-:Y:S01]  /*7130*/  STSM.16.M88.4 [R83], R4 ;  /* 0x0000000453007844 */ /* 0x0003e20000000200 */
[----:B------:R-:W-:Y:S02]  /*7140*/  F2FP.TF32.F32.PACK_B R10, R10 ;  /* 0x0000000aff0a723e */ /* 0x000fe400024050ff */
[----:B------:R-:W-:Y:S05]  /*7150*/  F2FP.TF32.F32.PACK_B R11, R11 ;  /* 0x0000000bff0b723e */ /* 0x000fea00024050ff */
[----:B------:R1:W-:Y:S01]  /*7160*/  STSM.16.M88.4 [R85], R8 ;  /* 0x0000000855007844 */ /* 0x0003e20000000200 */
[----:B------:R-:W-:Y:S01]  /*7170*/  @!PT LDS RZ, [RZ] ;  /* 0x00000000fffff984 */ /* 0x000fe20000000800 */
[----:B------:R-:W-:Y:S01]  /*7180*/  @!PT LDS RZ, [RZ] ;  /* 0x00000000fffff984 */ /* 0x000fe20000000800 */
[----:B------:R-:W-:Y:S01]  /*7190*/  @!PT LDS RZ, [RZ] ;  /* 0x00000000fffff984 */ /* 0x000fe20000000800 */
[----:B------:R-:W-:Y:S01]  /*71a0*/  @!PT LDS RZ, [RZ] ;  /* 0x00000000fffff984 */ /* 0x000fe20000000800 */
[----:B------:R2:W-:Y:S07]  /*71b0*/  MEMBAR.ALL.CTA ;  /* 0x0000000000007992 */ /* 0x0005ee0000008000 */
[----:B--2---:R-:W2:Y:S02]  /*71c0*/  FENCE.VIEW.ASYNC.S ;  /* 0x00000000000073c6 */ /* 0x004ea40000000000 */
[----:B--2---:R-:W-:Y:S06]  /*71d0*/  BAR.SYNC.DEFER_BLOCKING 0x1, 0x80 ;  /* 0x0042000000007b1d */ /* 0x004fec0000010000 */
[----:B------:R-:W-:Y:S05]  /*71e0*/  @P1 BRA `(.L_x_95) ;  /* 0x0000000000341947 */ /* 0x000fea0003800000 */
[----:B------:R-:W2:Y:S01]  /*71f0*/  LDCU.64 UR6, c[0x0][0x348] ;  /* 0x00006900ff0677ac */ /* 0x000ea20008000a00 */
[----:B------:R-:W-:Y:S02]  /*7200*/  R2UR UR42, R77 ;  /* 0x000000004d2a72ca */ /* 0x000fe400000e0000 */
[----:B------:R-:W-:Y:S01]  /*7210*/  R2UR UR43, R76 ;  /* 0x000000004c2b72ca */ /* 0x000fe200000e0000 */
[----:B------:R-:W-:Y:S01]  /*7220*/  UIADD3 UR4, UPT, UPT, UR49, 0x400, URZ ;  /* 0x0000040031047890 */ /* 0x000fe2000fffe0ff */
[----:B------:R-:W-:Y:S02]  /*7230*/  R2UR UR44, R74 ;  /* 0x000000004a2c72ca */ /* 0x000fe400000e0000 */
[----:B------:R-:W-:Y:S03]  /*7240*/  R2UR UR45, R75 ;  /* 0x000000004b2d72ca */ /* 0x000fe600000e0000 */
[----:B------:R-:W-:Y:S05]  /*7250*/  IMAD.U32 R71, RZ, RZ, UR4 ;  /* 0x00000004ff477e24 */ /* 0x000fea000f8e00ff */
[----:B------:R-:W-:Y:S01]  /*7260*/  R2UR UR40, R71 ;  /* 0x00000000472872ca */ /* 0x000fe200000e0000 */
[----:B--2---:R-:W-:Y:S04]  /*7270*/  UIADD3 UR4, UP0, UPT, UR6, 0x780, URZ ;  /* 0x0000078006047890 */ /* 0x004fe8000ff1e0ff */
[----:B------:R-:W-:Y:S09]  /*7280*/  UIADD3.X UR5, UPT, UPT, URZ, UR7, URZ, UP0, !UPT ;  /* 0x00000007ff057290 */ /* 0x000ff200087fe4ff */
[----:B------:R2:W-:Y:S01]  /*7290*/  UTMASTG.5D.IM2COL [UR40], [UR4] ;  /* 0x00000028040073b5 */ /* 0x0005e20008060000 */
[----:B------:R0:W-:Y:S01]  /*72a0*/  UTMACMDFLUSH ;  /* 0x00000000000079b7 */ /* 0x0001e20000000000 */
[----:B--2---:R-:W-:Y:S04]  /*72b0*/  DEPBAR.LE SB0, 0x1 ;  /* 0x000080400000791a */ /* 0x004fe80000000000 */
.L_x_95:
[----:B------:R-:W-:Y:S05]  /*72c0*/  BSYNC.RECONVERGENT B0 ;  /* 0x0000000000007941 */ /* 0x000fea0003800200 */
.L_x_94:
[----:B------:R-:W-:Y:S01]  /*72d0*/  BAR.SYNC.DEFER_BLOCKING 0x1, 0x80 ;  /* 0x0042000000007b1d */ /* 0x000fe20000010000 */
[----:B------:R-:W-:Y:S01]  /*72e0*/  LEA R2, R86, UR49, 0x3 ;  /* 0x0000003156027c11 */ /* 0x000fe2000f8e18ff */
[----:B------:R-:W-:Y:S01]  /*72f0*/  UISETP.NE.AND UP0, UPT, UR53, URZ, UPT ;  /* 0x000000ff3500728c */ /* 0x000fe2000bf05270 */
[----:B-1----:R-:W-:Y:S08]  /*7300*/  @P0 SHF.L.U32 R4, R60, 0x1f, RZ ;  /* 0x0000001f3c040819 */ /* 0x002ff000000006ff */
[----:B------:R-:W-:Y:S05]  /*7310*/  BRA.U !UP0, `(.L_x_96) ;  /* 0x0000000108287547 */ /* 0x000fea000b800000 */
[----:B------:R-:W1:Y:S01]  /*7320*/  S2R R0, SR_CgaCtaId ;  /* 0x0000000000007919 */ /* 0x000e620000008800 */
[----:B------:R-:W-:Y:S01]  /*7330*/  ISETP.NE.U32.OR P1, PT, R79, 0x1, !P6 ;  /* 0x000000014f00780c */ /* 0x000fe20007725470 */
[----:B------:R-:W-:Y:S01]  /*7340*/  IMAD.U32 R3, RZ, RZ, UR50 ;  /* 0x00000032ff037e24 */ /* 0x000fe2000f8e00ff */
[----:B------:R-:W-:Y:S04]  /*7350*/  UIADD3 UR4, UPT, UPT, UR50, 0x1, URZ ;  /* 0x0000000132047890 */ /* 0x000fe8000fffe0ff */
[----:B------:R-:W-:Y:S04]  /*7360*/  UISETP.NE.AND UP0, UPT, UR4, 0x4, UPT ;  /* 0x000000040400788c */ /* 0x000fe8000bf05270 */
[----:B------:R-:W-:Y:S03]  /*7370*/  USEL UR50, UR4, URZ, UP0 ;  /* 0x000000ff04327287 */ /* 0x000fe60008000000 */
[----:B------:R-:W-:Y:S05]  /*7380*/  @P1 LEA R3, R3, UR49, 0x3 ;  /* 0x0000003103031c11 */ /* 0x000fea000f8e18ff */
[----:B------:R-:W-:Y:S05]  /*7390*/  @P1 VIADD R3, R3, 0xa0 ;  /* 0x000000a003031836 */ /* 0x000fea0000000000 */
[----:B-1----:R-:W-:Y:S04]  /*73a0*/  @P1 PRMT R0, R0, 0x654, R3 ;  /* 0x0000065400001816 */ /* 0x002fe80000000003 */
[----:B------:R1:W-:Y:S03]  /*73b0*/  @P1 SYNCS.ARRIVE.TRANS64.RED.A1T0 RZ, [R0+URZ], RZ ;  /* 0x000000ff00ff19a7 */ /* 0x0003e600081004ff */
.L_x_96:
[----:B------:R-:W2:Y:S01]  /*73c0*/  @P0 SYNCS.PHASECHK.TRANS64.TRYWAIT P1, [R2+URZ+0x80], R4 ;  /* 0x00008004020005a7 */ /* 0x000ea200080211ff */
[----:B------:R-:W-:Y:S01]  /*73d0*/  BSSY B1, `(.L_x_97) ;  /* 0x0000016000017945 */ /* 0x000fe20003800000 */
[----:B--2---:R-:W-:Y:S03]  /*73e0*/  @P0 SEL R88, RZ, 0x1, !P1 ;  /* 0x00000001ff580807 */ /* 0x004fe60004800000 */
[----:B------:R-:W-:Y:S05]  /*73f0*/  @!P0 BRA `(.L_x_98) ;  /* 0x00000000004c8947 */ /* 0x000fea0003800000 */
[----:B------:R-:W-:Y:S01]  /*7400*/  ISETP.NE.U32.AND P0, PT, R89, 0x1, PT ;  /* 0x000000015900780c */ /* 0x000fe20003f05070 */
[----:B------:R-:W-:Y:S01]  /*7410*/  BSSY B0, `(.L_x_99) ;  /* 0x0000009000007945 */ /* 0x000fe20003800000 */
[----:B------:R-:W-:Y:S11]  /*7420*/  ISETP.NE.AND P1, PT, R88, RZ, PT ;  /* 0x000000ff5800720c */ /* 0x000ff60003f25270 */
[----:B------:R-:W-:Y:S05]  /*7430*/  @P0 IMAD R5, R86, 0x2000, R87 ;  /* 0x0000200056050824 */ /* 0x000fea00078e0257 */
[----:B------:R-:W-:Y:S05]  /*7440*/  @P0 IADD3 R4, PT, PT, R5, UR49, RZ ;  /* 0x0000003105040c10 */ /* 0x000fea000fffe0ff */
[----:B------:R-:W-:Y:S01]  /*7450*/  @P0 IMAD.IADD R3, R91, 0x1, R4 ;  /* 0x000000015b030824 */ /* 0x000fe200078e0204 */
[----:B------:R-:W-:Y:S06]  /*7460*/  @P1 BRA `(.L_x_100) ;  /* 0x00000000000c1947 */ /* 0x000fec0003800000 */
[----:B-1----:R-:W-:Y:S04]  /*7470*/  SHF.L.U32 R0, R60, 0x1f, RZ ;  /* 0x0000001f3c007819 */ /* 0x002fe800000006ff */
[----:B------:R-:W1:Y:S02]  /*7480*/  SYNCS.PHASECHK.TRANS64.TRYWAIT P1, [R2+URZ+0x80], R0 ;  /* 0x00008000020075a7 */ /* 0x000e6400080211ff */
[----:B-1----:R-:W-:Y:S05]  /*7490*/  @!P1 BRA `(.L_x_101) ;  /* 0x0000002800589947 */ /* 0x002fea0003800000 */
.L_x_100:
[----:B------:R-:W-:Y:S05]  /*74a0*/  BSYNC B0 ;  /* 0x0000000000007941 */ /* 0x000fea0003800000 */
.L_x_99:
[C---:B------:R-:W-:Y:S01]  /*74b0*/  @P0 IADD3 R4, PT, PT, R72.reuse, R4, RZ ;  /* 0x0000000448040210 */ /* 0x040fe20007ffe0ff */
[----:B------:R-:W-:Y:S05]  /*74c0*/  @P0 WARPSYNC.ALL ;  /* 0x0000000000000948 */ /* 0x000fea0003800000 */
[----:B------:R2:W3:Y:S01]  /*74d0*/  @P0 LDSM.16.M88.4 R44, [R5+UR49+0x400] ;  /* 0x00040031052c083b */ /* 0x0004e20008000200 */
[----:B-1----:R-:W-:Y:S02]  /*74e0*/  @P0 IADD3 R0, PT, PT, R72, R3, RZ ;  /* 0x0000000348000210 */ /* 0x002fe40007ffe0ff */
[----:B------:R-:W-:Y:S01]  /*74f0*/  IADD3 R86, PT, PT, R86, 0x1, RZ ;  /* 0x0000000156567810 */ /* 0x000fe20007ffe0ff */
[----:B------:R2:W4:Y:S04]  /*7500*/  @P0 LDSM.16.M88.4 R32, [R4+0x400] ;  /* 0x000400000420083b */ /* 0x0005280000000200 */
[----:B------:R2:W1:Y:S04]  /*7510*/  @P0 LDSM.16.M88.4 R36, [R3+0x400] ;  /* 0x000400000324083b */ /* 0x0004680000000200 */
[----:B------:R2:W1:Y:S02]  /*7520*/  @P0 LDSM.16.M88.4 R40, [R0+0x400] ;  /* 0x000400000028083b */ /* 0x0004640000000200 */
.L_x_98:
[----:B------:R-:W-:Y:S05]  /*7530*/  BSYNC B1 ;  /* 0x0000000000017941 */ /* 0x000fea0003800000 */
.L_x_97:
[----:B-12---:R-:W-:Y:S05]  /*7540*/  VIADD R0, R25, 0x20 ;  /* 0x0000002019007836 */ /* 0x006fea0000000000 */
[----:B------:R-:W-:Y:S04]  /*7550*/  SHF.R.U32.HI R0, RZ, 0x15, R0 ;  /* 0x00000015ff007819 */ /* 0x000fe80000011600 */
[----:B------:R-:W-:Y:S11]  /*7560*/  LOP3.LUT P0, RZ, R0, 0x3, R64, 0x48, !PT ;  /* 0x0000000300ff7812 */ /* 0x000ff60007804840 */
[----:B------:R-:W-:Y:S02]  /*7570*/  @!UPT UIADD3 URZ, UPT, UPT, URZ, URZ, URZ ;  /* 0x000000fffffff290 */ /* 0x000fe4000fffe0ff */
[----:B------:R-:W-:Y:S05]  /*7580*/  @!P0 BRA `(.L_x_102) ;  /* 0x0000000000408947 */ /* 0x000fea0003800000 */
[----:B------:R-:W1:Y:S01]  /*7590*/  LDCU.64 UR8, c[0x4][0x70] ;  /* 0x01000e00ff0877ac */ /* 0x000e620008000a00 */
[----:B------:R-:W-:Y:S01]  /*75a0*/  MOV R3, 0x0 ;  /* 0x0000000000037802 */ /* 0x000fe20000000f00 */
[----:B------:R-:W-:Y:S02]  /*75b0*/  HFMA2 R12, -RZ, RZ, 0, 5.9604644775390625e-08 ;  /* 0x00000001ff0c7431 */ /* 0x000fe400000001ff */
[----:B------:R-:W-:Y:S02]  /*75c0*/  IMAD.MOV.U32 R8, RZ, RZ, 0x192 ;  /* 0x00000192ff087424 */ /* 0x000fe400078e00ff */
[----:B------:R-:W-:Y:S01]  /*75d0*/  IMAD.MOV.U32 R13, RZ, RZ, RZ ;  /* 0x000000ffff0d7224 */ /* 0x000fe200078e00ff */
[----:B------:R-:W2:Y:S01]  /*75e0*/  LDCU.64 UR6, c[0x4][0x78] ;  /* 0x01000f00ff0677ac */ /* 0x000ea20008000a00 */
[----:B------:R-:W3:Y:S01]  /*75f0*/  LDC.64 R2, c[0x4][R3] ;  /* 0x0100000003027b82 */ /* 0x000ee20000000a00 */
[----:B------:R-:W5:Y:S01]  /*7600*/  LDCU.64 UR4, c[0x4][0x10] ;  /* 0x01000200ff0477ac */ /* 0x000f620008000a00 */
[----:B-1----:R-:W-:Y:S01]  /*7610*/  MOV R5, UR9 ;  /* 0x0000000900057c02 */ /* 0x002fe20008000f00 */
[----:B------:R-:W-:Y:S01]  /*7620*/  IMAD.U32 R4, RZ, RZ, UR8 ;  /* 0x00000008ff047e24 */ /* 0x000fe2000f8e00ff */
[----:B--2---:R-:W-:Y:S01]  /*7630*/  MOV R7, UR7 ;  /* 0x0000000700077c02 */ /* 0x004fe20008000f00 */
[----:B------:R-:W-:Y:S01]  /*7640*/  IMAD.U32 R6, RZ, RZ, UR6 ;  /* 0x00000006ff067e24 */ /* 0x000fe2000f8e00ff */
[----:B-----5:R-:W-:Y:S01]  /*7650*/  MOV R11, UR5 ;  /* 0x00000005000b7c02 */ /* 0x020fe20008000f00 */
[----:B------:R-:W-:Y:S02]  /*7660*/  IMAD.U32 R10, RZ, RZ, UR4 ;  /* 0x00000004ff0a7e24 */ /* 0x000fe4000f8e00ff */
[----:B------:R-:W-:Y:S07]  /*7670*/  LEPC R20, `(.L_x_102) ;  /* 0x000000001014794e */ /* 0x000fee0000000000 */
[----:B---34-:R-:W-:Y:S05]  /*7680*/  CALL.ABS.NOINC R2 ;  /* 0x0000000002007343 */ /* 0x018fea0003c00000 */
.L_x_102:
[----:B---3--:R-:W-:Y:S01]  /*7690*/  LOP3.LUT R3, R44, 0xffffe000, RZ, 0xc0, !PT ;  /* 0xffffe0002c037812 */ /* 0x008fe200078ec0ff */
[----:B------:R-:W-:Y:S05]  /*76a0*/  WARPSYNC.ALL ;  /* 0x0000000000007948 */ /* 0x000fea0003800000 */
[----:B------:R-:W-:Y:S01]  /*76b0*/  R2UR UR4, R25 ;  /* 0x00000000190472ca */ /* 0x000fe200000e0000 */
[----:B------:R-:W1:Y:S01]  /*76c0*/  S2R R90, SR_CgaCtaId ;  /* 0x00000000005a7919 */ /* 0x000e620000008800 */
[----:B----4-:R-:W-:Y:S01]  /*76d0*/  LOP3.LUT R20, R32, 0xffffe000, RZ, 0xc0, !PT ;  /* 0xffffe00020147812 */ /* 0x010fe200078ec0ff */
[----:B------:R-:W-:Y:S01]  /*76e0*/  BSSY.RECONVERGENT B0, `(.L_x_103) ;  /* 0x0000061000007945 */ /* 0x000fe20003800200 */
[----:B------:R-:W-:Y:S02]  /*76f0*/  ISETP.NE.AND P6, PT, R80, RZ, PT ;  /* 0x000000ff5000720c */ /* 0x000fe40003fc5270 */
[----:B------:R-:W-:Y:S02]  /*7700*/  ISETP.NE.AND P1, PT, R62, RZ, PT ;  /* 0x000000ff3e00720c */ /* 0x000fe40003f25270 */
[----:B------:R-:W-:Y:S05]  /*7710*/  ISETP.NE.U32.OR P0, PT, R79, 0x1, !P6 ;  /* 0x000000014f00780c */ /* 0x000fea0007705470 */
[----:B------:R-:W2:Y:S02]  /*7720*/  LDTM.16dp128bit.x8 R4, tmem[UR4+0x20] ;  /* 0x00002004000479ee */ /* 0x000ea40008180000 */
[C---:B--2---:R-:W-:Y:S01]  /*7730*/  FMUL R0, R24.reuse, R4 ;  /* 0x0000000418007220 */ /* 0x044fe20000400000 */
        /* <DEDUP_REMOVED lines=17> */
[----:B------:R-:W-:Y:S01]  /*7850*/  FFMA R16, R27, R20, R0 ;  /* 0x000000141b107223 */ /* 0x000fe20000000000 */
[----:B------:R-:W-:Y:S01]  /*7860*/  LOP3.LUT R0, R33, 0xffffe000, RZ, 0xc0, !PT ;  /* 0xffffe00021007812 */ /* 0x000fe200078ec0ff */
[----:B------:R-:W-:Y:S01]  /*7870*/  FMUL R6, R24, R13 ;  /* 0x0000000d18067220 */ /* 0x000fe20000400000 */
[----:B------:R-:W-:Y:S01]  /*7880*/  LOP3.LUT R13, R34, 0xffffe000, RZ, 0xc0, !PT ;  /* 0xffffe000220d7812 */ /* 0x000fe200078ec0ff */
[C---:B------:R-:W-:Y:S01]  /*7890*/  FMUL R3, R24.reuse, R10 ;  /* 0x0000000a18037220 */ /* 0x040fe20000400000 */
[----:B------:R-:W-:Y:S01]  /*78a0*/  F2FP.TF32.F32.PACK_B R31, R31 ;  /* 0x0000001fff1f723e */ /* 0x000fe200024050ff */
[C---:B------:R-:W-:Y:S01]  /*78b0*/  FMUL R7, R24.reuse, R14 ;  /* 0x0000000e18077220 */ /* 0x040fe20000400000 */
[----:B------:R-:W-:Y:S01]  /*78c0*/  LOP3.LUT R14, R35, 0xffffe000, RZ, 0xc0, !PT ;  /* 0xffffe000230e7812 */ /* 0x000fe200078ec0ff */
[----:B------:R-:W-:Y:S01]  /*78d0*/  FMUL R8, R24, R15 ;  /* 0x0000000f18087220 */ /* 0x000fe20000400000 */
[----:B------:R-:W-:Y:S01]  /*78e0*/  LOP3.LUT R15, R36, 0xffffe000, RZ, 0xc0, !PT ;  /* 0xffffe000240f7812 */ /* 0x000fe200078ec0ff */
[C---:B------:R-:W-:Y:S01]  /*78f0*/  FMUL R10, R24.reuse, R17 ;  /* 0x00000011180a7220 */ /* 0x040fe20000400000 */
[----:B------:R-:W-:Y:S01]  /*7900*/  F2FP.TF32.F32.PACK_B R16, R16 ;  /* 0x00000010ff10723e */ /* 0x000fe200024050ff */
[----:B------:R-:W-:Y:S01]  /*7910*/  FFMA R17, R27, R0, R2 ;  /* 0x000000001b117223 */ /* 0x000fe20000000002 */
[----:B------:R-:W-:Y:S01]  /*7920*/  LOP3.LUT R0, R37, 0xffffe000, RZ, 0xc0, !PT ;  /* 0xffffe00025007812 */ /* 0x000fe200078ec0ff */
[----:B------:R-:W-:Y:S01]  /*7930*/  FMUL R4, R24, R11 ;  /* 0x0000000b18047220 */ /* 0x000fe20000400000 */
[----:B------:R-:W-:Y:S01]  /*7940*/  LOP3.LUT R2, R38, 0xffffe000, RZ, 0xc0, !PT ;  /* 0xffffe00026027812 */ /* 0x000fe200078ec0ff */
[----:B------:R-:W-:Y:S01]  /*7950*/  FMUL R11, R24, R18 ;  /* 0x00000012180b7220 */ /* 0x000fe20000400000 */
[----:B------:R-:W-:Y:S01]  /*7960*/  F2FP.TF32.F32.PACK_B R17, R17 ;  /* 0x00000011ff11723e */ /* 0x000fe200024050ff */
[----:B------:R-:W-:Y:S01]  /*7970*/  FFMA R18, R27, R13, R3 ;  /* 0x0000000d1b127223 */ /* 0x000fe20000000003 */
[----:B------:R-:W-:Y:S01]  /*7980*/  LOP3.LUT R3, R42, 0xffffe000, RZ, 0xc0, !PT ;  /* 0xffffe0002a037812 */ /* 0x000fe200078ec0ff */
[----:B------:R-:W-:Y:S01]  /*7990*/  FMUL R12, R24, R19 ;  /* 0x00000013180c7220 */ /* 0x000fe20000400000 */
[----:B------:R-:W-:Y:S01]  /*79a0*/  LOP3.LUT R13, R43, 0xffffe000, RZ, 0xc0, !PT ;  /* 0xffffe0002b0d7812 */ /* 0x000fe200078ec0ff */
[C---:B------:R-:W-:Y:S01]  /*79b0*/  FFMA R19, R27.reuse, R14, R4 ;  /* 0x0000000e1b137223 */ /* 0x040fe20000000004 */
[----:B------:R-:W-:Y:S01]  /*79c0*/  F2FP.TF32.F32.PACK_B R18, R18 ;  /* 0x00000012ff12723e */ /* 0x000fe200024050ff */
[C---:B------:R-:W-:Y:S01]  /*79d0*/  FFMA R4, R27.reuse, R15, R5 ;  /* 0x0000000f1b047223 */ /* 0x040fe20000000005 */
[----:B------:R-:W-:Y:S01]  /*79e0*/  FFMA R5, R27, R0, R6 ;  /* 0x000000001b057223 */ /* 0x000fe20000000006 */
[----:B------:R-:W-:Y:S01]  /*79f0*/  LOP3.LUT R0, R39, 0xffffe000, RZ, 0xc0, !PT ;  /* 0xffffe00027007812 */ /* 0x000fe200078ec0ff */
[C---:B------:R-:W-:Y:S01]  /*7a00*/  FFMA R6, R27.reuse, R2, R7 ;  /* 0x000000021b067223 */ /* 0x040fe20000000007 */
[----:B------:R-:W-:Y:S01]  /*7a10*/  LOP3.LUT R2, R40, 0xffffe000, RZ, 0xc0, !PT ;  /* 0xffffe00028027812 */ /* 0x000fe200078ec0ff */
[----:B------:R2:W-:Y:S01]  /*7a20*/  STSM.16.M88.4 [R82+0x2400], R28 ;  /* 0x0024001c52007844 */ /* 0x0005e20000000200 */
[----:B------:R-:W-:Y:S01]  /*7a30*/  F2FP.TF32.F32.PACK_B R19, R19 ;  /* 0x00000013ff13723e */ /* 0x000fe200024050ff */
[----:B------:R-:W-:Y:S01]  /*7a40*/  FFMA R7, R27, R0, R8 ;  /* 0x000000001b077223 */ /* 0x000fe20000000008 */
[----:B------:R-:W-:Y:S01]  /*7a50*/  LOP3.LUT R0, R41, 0xffffe000, RZ, 0xc0, !PT ;  /* 0xffffe00029007812 */ /* 0x000fe200078ec0ff */
[C---:B------:R-:W-:Y:S01]  /*7a60*/  FFMA R8, R27.reuse, R2, R9 ;  /* 0x000000021b087223 */ /* 0x040fe20000000009 */
[----:B------:R-:W-:Y:S03]  /*7a70*/  F2FP.TF32.F32.PACK_B R4, R4 ;  /* 0x00000004ff04723e */ /* 0x000fe600024050ff */
[----:B------:R2:W-:Y:S01]  /*7a80*/  STSM.16.M88.4 [R81+0x2400], R16 ;  /* 0x0024001051007844 */ /* 0x0005e20000000200 */
[----:B------:R-:W-:Y:S01]  /*7a90*/  F2FP.TF32.F32.PACK_B R5, R5 ;  /* 0x00000005ff05723e */ /* 0x000fe200024050ff */
[C---:B------:R-:W-:Y:S01]  /*7aa0*/  FFMA R9, R27.reuse, R0, R10 ;  /* 0x000000001b097223 */ /* 0x040fe2000000000a */
[C---:B------:R-:W-:Y:S01]  /*7ab0*/  FFMA R10, R27.reuse, R3, R11 ;  /* 0x000000031b0a7223 */ /* 0x040fe2000000000b */
[----:B------:R-:W-:Y:S01]  /*7ac0*/  FFMA R11, R27, R13, R12 ;  /* 0x0000000d1b0b7223 */ /* 0x000fe2000000000c */
[----:B------:R-:W-:Y:S01]  /*7ad0*/  F2FP.TF32.F32.PACK_B R6, R6 ;  /* 0x00000006ff06723e */ /* 0x000fe200024050ff */
[----:B------:R-:W-:Y:S01]  /*7ae0*/  IMAD.U32 R2, RZ, RZ, UR50 ;  /* 0x00000032ff027e24 */ /* 0x000fe2000f8e00ff */
[----:B------:R-:W-:Y:S02]  /*7af0*/  F2FP.TF32.F32.PACK_B R7, R7 ;  /* 0x00000007ff07723e */ /* 0x000fe400024050ff */
[----:B------:R-:W-:Y:S02]  /*7b00*/  F2FP.TF32.F32.PACK_B R8, R8 ;  /* 0x00000008ff08723e */ /* 0x000fe400024050ff */
[----:B------:R-:W-:Y:S01]  /*7b10*/  F2FP.TF32.F32.PACK_B R9, R9 ;  /* 0x00000009ff09723e */ /* 0x000fe200024050ff */
[----:B------:R2:W-:Y:S01]  /*7b20*/  STSM.16.M88.4 [R83+0x2000], R4 ;  /* 0x0020000453007844 */ /* 0x0005e20000000200 */
[----:B------:R-:W-:Y:S02]  /*7b30*/  F2FP.TF32.F32.PACK_B R10, R10 ;  /* 0x0000000aff0a723e */ /* 0x000fe400024050ff */
[----:B------:R-:W-:Y:S02]  /*7b40*/  F2FP.TF32.F32.PACK_B R11, R11 ;  /* 0x0000000bff0b723e */ /* 0x000fe400024050ff */
[----:B------:R-:W-:Y:S02]  /*7b50*/  @P0 LEA R2, R2, UR49, 0x3 ;  /* 0x0000003102020c11 */ /* 0x000fe4000f8e18ff */
[----:B------:R-:W-:Y:S01]  /*7b60*/  LEA R0, R86, UR49, 0x3 ;  /* 0x0000003156007c11 */ /* 0x000fe2000f8e18ff */
[----:B------:R2:W-:Y:S01]  /*7b70*/  STSM.16.M88.4 [R85+0x2000], R8 ;  /* 0x0020000855007844 */ /* 0x0005e20000000200 */
[----:B------:R-:W-:Y:S01]  /*7b80*/  @P0 SHF.L.U32 R3, R60, 0x1f, RZ ;  /* 0x0000001f3c030819 */ /* 0x000fe200000006ff */
[----:B------:R-:W-:Y:S01]  /*7b90*/  @P0 VIADD R2, R2, 0xa0 ;  /* 0x000000a002020836 */ /* 0x000fe20000000000 */
[----:B------:R-:W-:Y:S01]  /*7ba0*/  @!PT LDS RZ, [RZ] ;  /* 0x00000000fffff984 */ /* 0x000fe20000000800 */
[----:B------:R-:W-:Y:S01]  /*7bb0*/  @!PT LDS RZ, [RZ] ;  /* 0x00000000fffff984 */ /* 0x000fe20000000800 */
[----:B------:R-:W-:Y:S01]  /*7bc0*/  @!PT LDS RZ, [RZ] ;  /* 0x00000000fffff984 */ /* 0x000fe20000000800 */
[----:B------:R-:W-:Y:S01]  /*7bd0*/  @!PT LDS RZ, [RZ] ;  /* 0x00000000fffff984 */ /* 0x000fe20000000800 */
[----:B------:R3:W-:Y:S06]  /*7be0*/  MEMBAR.ALL.CTA ;  /* 0x0000000000007992 */ /* 0x0007ec0000008000 */
[----:B---3--:R-:W3:Y:S01]  /*7bf0*/  FENCE.VIEW.ASYNC.S ;  /* 0x00000000000073c6 */ /* 0x008ee20000000000 */
[----:B-1----:R-:W-:Y:S01]  /*7c00*/  @P0 PRMT R2, R90, 0x654, R2 ;  /* 0x000006545a020816 */ /* 0x002fe20000000002 */
[----:B---3--:R-:W-:Y:S06]  /*7c10*/  BAR.SYNC.DEFER_BLOCKING 0x1, 0x80 ;  /* 0x0042000000007b1d */ /* 0x008fec0000010000 */
[----:B------:R-:W-:Y:S05]  /*7c20*/  @P1 BRA `(.L_x_104) ;  /* 0x0000000000301947 */ /* 0x000fea0003800000 */
[----:B------:R-:W1:Y:S01]  /*7c30*/  LDCU.64 UR6, c[0x0][0x348] ;  /* 0x00006900ff0677ac */ /* 0x000e620008000a00 */
[----:B------:R-:W-:Y:S02]  /*7c40*/  R2UR UR10, R77 ;  /* 0x000000004d0a72ca */ /* 0x000fe400000e0000 */
[----:B------:R-:W-:Y:S01]  /*7c50*/  R2UR UR11, R76 ;  /* 0x000000004c0b72ca */ /* 0x000fe200000e0000 */
[----:B------:R-:W-:Y:S01]  /*7c60*/  UIADD3 UR9, UPT, UPT, UR41, 0x20, URZ ;  /* 0x0000002029097890 */ /* 0x000fe2000fffe0ff */
[----:B------:R-:W-:Y:S01]  /*7c70*/  R2UR UR12, R74 ;  /* 0x000000004a0c72ca */ /* 0x000fe200000e0000 */
[----:B------:R-:W-:Y:S01]  /*7c80*/  UIADD3 UR8, UPT, UPT, UR49, 0x2400, URZ ;  /* 0x0000240031087890 */ /* 0x000fe2000fffe0ff */
[----:B------:R-:W-:Y:S01]  /*7c90*/  R2UR UR13, R75 ;  /* 0x000000004b0d72ca */ /* 0x000fe200000e0000 */
[----:B-1----:R-:W-:Y:S04]  /*7ca0*/  UIADD3 UR4, UP0, UPT, UR6, 0x780, URZ ;  /* 0x0000078006047890 */ /* 0x002fe8000ff1e0ff */
[----:B------:R-:W-:Y:S09]  /*7cb0*/  UIADD3.X UR5, UPT, UPT, URZ, UR7, URZ, UP0, !UPT ;  /* 0x00000007ff057290 */ /* 0x000ff200087fe4ff */
[----:B------:R1:W-:Y:S01]  /*7cc0*/  UTMASTG.5D.IM2COL [UR8], [UR4] ;  /* 0x00000008040073b5 */ /* 0x0003e20008060000 */
[----:B------:R0:W-:Y:S01]  /*7cd0*/  UTMACMDFLUSH ;  /* 0x00000000000079b7 */ /* 0x0001e20000000000 */
[----:B-1----:R-:W-:Y:S04]  /*7ce0*/  DEPBAR.LE SB0, 0x1 ;  /* 0x000080400000791a */ /* 0x002fe80000000000 */
.L_x_104:
[----:B------:R-:W-:Y:S05]  /*7cf0*/  BSYNC.RECONVERGENT B0 ;  /* 0x0000000000007941 */ /* 0x000fea0003800200 */
.L_x_103:
[----:B------:R-:W-:Y:S01]  /*7d00*/  BAR.SYNC.DEFER_BLOCKING 0x1, 0x80 ;  /* 0x0042000000007b1d */ /* 0x000fe20000010000 */
[----:B------:R-:W-:Y:S04]  /*7d10*/  UIADD3 UR4, UPT, UPT, UR50, 0x1, URZ ;  /* 0x0000000132047890 */ /* 0x000fe8000fffe0ff */
[----:B------:R-:W-:Y:S04]  /*7d20*/  UISETP.NE.AND UP0, UPT, UR4, 0x4, UPT ;  /* 0x000000040400788c */ /* 0x000fe8000bf05270 */
[----:B------:R-:W-:Y:S01]  /*7d30*/  USEL UR40, UR4, URZ, UP0 ;  /* 0x000000ff04287287 */ /* 0x000fe20008000000 */
[----:B------:R1:W-:Y:S01]  /*7d40*/  @P0 SYNCS.ARRIVE.TRANS64.RED.A1T0 RZ, [R2+URZ], RZ ;  /* 0x000000ff02ff09a7 */ /* 0x0003e200081004ff */
[----:B------:R-:W-:Y:S01]  /*7d50*/  BSSY B1, `(.L_x_105) ;  /* 0x0000017000017945 */ /* 0x000fe20003800000 */
[----:B------:R-:W3:Y:S02]  /*7d60*/  @P0 SYNCS.PHASECHK.TRANS64.TRYWAIT P1, [R0+URZ+0x80], R3 ;  /* 0x00008003000005a7 */ /* 0x000ee400080211ff */
[----:B---3--:R-:W-:Y:S01]  /*7d70*/  @P0 SEL R88, RZ, 0x1, !P1 ;  /* 0x00000001ff580807 */ /* 0x008fe20004800000 */
[----:B-1----:R-:W-:Y:S06]  /*7d80*/  @!P0 BRA `(.L_x_106) ;  /* 0x00000000004c8947 */ /* 0x002fec0003800000 */
[----:B------:R-:W-:Y:S01]  /*7d90*/  ISETP.NE.U32.AND P0, PT, R89, 0x1, PT ;  /* 0x000000015900780c */ /* 0x000fe20003f05070 */
[----:B------:R-:W-:Y:S01]  /*7da0*/  BSSY B0, `(.L_x_107) ;  /* 0x0000009000007945 */ /* 0x000fe20003800000 */
[----:B------:R-:W-:Y:S11]  /*7db0*/  ISETP.NE.AND P1, PT, R88, RZ, PT ;  /* 0x000000ff5800720c */ /* 0x000ff60003f25270 */
[----:B--2---:R-:W-:Y:S05]  /*7dc0*/  @P0 IMAD R4, R86, 0x2000, R87 ;  /* 0x0000200056040824 */ /* 0x004fea00078e0257 */
[----:B------:R-:W-:Y:S05]  /*7dd0*/  @P0 IADD3 R3, PT, PT, R4, UR49, RZ ;  /* 0x0000003104030c10 */ /* 0x000fea000fffe0ff */
[----:B------:R-:W-:Y:S01]  /*7de0*/  @P0 IMAD.IADD R2, R91, 0x1, R3 ;  /* 0x000000015b020824 */ /* 0x000fe200078e0203 */
[----:B------:R-:W-:Y:S06]  /*7df0*/  @P1 BRA `(.L_x_108) ;  /* 0x00000000000c1947 */ /* 0x000fec0003800000 */
[----:B------:R-:W-:Y:S04]  /*7e00*/  SHF.L.U32 R5, R60, 0x1f, RZ ;  /* 0x0000001f3c057819 */ /* 0x000fe800000006ff */
[----:B------:R-:W1:Y:S02]  /*7e10*/  SYNCS.PHASECHK.TRANS64.TRYWAIT P1, [R0+URZ+0x80], R5 ;  /* 0x00008005000075a7 */ /* 0x000e6400080211ff */
[----:B-1----:R-:W-:Y:S05]  /*7e20*/  @!P1 BRA `(.L_x_109) ;  /* 0x0000002000089947 */ /* 0x002fea0003800000 */
.L_x_108:
[----:B------:R-:W-:Y:S05]  /*7e30*/  BSYNC B0 ;  /* 0x0000000000007941 */ /* 0x000fea0003800000 */
.L_x_107:
[C---:B------:R-:W-:Y:S01]  /*7e40*/  @P0 IADD3 R3, PT, PT, R72.reuse, R3, RZ ;  /* 0x0000000348030210 */ /* 0x040fe20007ffe0ff */
[----:B------:R-:W-:Y:S05]  /*7e50*/  @P0 WARPSYNC.ALL ;  /* 0x0000000000000948 */ /* 0x000fea0003800000 */
[----:B------:R3:W4:Y:S01]  /*7e60*/  @P0 LDSM.16.M88.4 R44, [R4+UR49+0x400] ;  /* 0x00040031042c083b */ /* 0x0007220008000200 */
[----:B-1----:R-:W-:Y:S02]  /*7e70*/  @P0 IADD3 R0, PT, PT, R72, R2, RZ ;  /* 0x0000000248000210 */ /* 0x002fe40007ffe0ff */
[----:B------:R-:W-:Y:S01]  /*7e80*/  IADD3 R86, PT, PT, R86, 0x1, RZ ;  /* 0x0000000156567810 */ /* 0x000fe20007ffe0ff */
[----:B------:R3:W1:Y:S04]  /*7e90*/  @P0 LDSM.16.M88.4 R32, [R3+0x400] ;  /* 0x000400000320083b */ /* 0x0006680000000200 */
[----:B------:R3:W2:Y:S04]  /*7ea0*/  @P0 LDSM.16.M88.4 R36, [R2+0x400] ;  /* 0x000400000224083b */ /* 0x0006a80000000200 */
[----:B------:R3:W1:Y:S02]  /*7eb0*/  @P0 LDSM.16.M88.4 R40, [R0+0x400] ;  /* 0x000400000028083b */ /* 0x0006640000000200 */
.L_x_106:
[----:B------:R-:W-:Y:S05]  /*7ec0*/  BSYNC B1 ;  /* 0x0000000000017941 */ /* 0x000fea0003800000 */
.L_x_105:
[----:B---3--:R-:W-:Y:S05]  /*7ed0*/  VIADD R0, R25, 0x40 ;  /* 0x0000004019007836 */ /* 0x008fea0000000000 */
[----:B------:R-:W-:Y:S04]  /*7ee0*/  SHF.R.U32.HI R0, RZ, 0x15, R0 ;  /* 0x00000015ff007819 */ /* 0x000fe80000011600 */
[----:B------:R-:W-:Y:S11]  /*7ef0*/  LOP3.LUT P0, RZ, R0, 0x3, R64, 0x48, !PT ;  /* 0x0000000300ff7812 */ /* 0x000ff60007804840 */
[----:B------:R-:W-:Y:S02]  /*7f00*/  @!UPT UIADD3 URZ, UPT, UPT, URZ, URZ, URZ ;  /* 0x000000fffffff290 */ /* 0x000fe4000fffe0ff */
[----:B------:R-:W-:Y:S05]  /*7f10*/  @!P0 BRA `(.L_x_110) ;  /* 0x0000000000408947 */ /* 0x000fea0003800000 */
[----:B------:R-:W3:Y:S01]  /*7f20*/  LDCU.64 UR8, c[0x4][0x70] ;  /* 0x01000e00ff0877ac */ /* 0x000ee20008000a00 */
[----:B------:R-:W-:Y:S01]  /*7f30*/  MOV R3, 0x0 ;  /* 0x0000000000037802 */ /* 0x000fe20000000f00 */
[----:B------:R-:W-:Y:S02]  /*7f40*/  HFMA2 R12, -RZ, RZ, 0, 5.9604644775390625e-08 ;  /* 0x00000001ff0c7431 */ /* 0x000fe400000001ff */
[----:B--2---:R-:W-:Y:S02]  /*7f50*/  IMAD.MOV.U32 R8, RZ, RZ, 0x192 ;  /* 0x00000192ff087424 */ /* 0x004fe400078e00ff */
[----:B------:R-:W-:Y:S01]  /*7f60*/  IMAD.MOV.U32 R13, RZ, RZ, RZ ;  /* 0x000000ffff0d7224 */ /* 0x000fe200078e00ff */
[----:B------:R-:W2:Y:S01]  /*7f70*/  LDCU.64 UR6, c[0x4][0x78] ;  /* 0x01000f00ff0677ac */ /* 0x000ea20008000a00 */
[----:B------:R-:W1:Y:S01]  /*7f80*/  LDC.64 R2, c[0x4][R3] ;  /* 0x0100000003027b82 */ /* 0x000e620000000a00 */
[----:B------:R-:W5:Y:S01]  /*7f90*/  LDCU.64 UR4, c[0x4][0x10] ;  /* 0x01000200ff0477ac */ /* 0x000f620008000a00 */
[----:B---3--:R-:W-:Y:S01]  /*7fa0*/  MOV R5, UR9 ;  /* 0x0000000900057c02 */ /* 0x008fe20008000f00 */
[----:B------:R-:W-:Y:S01]  /*7fb0*/  IMAD.U32 R4, RZ, RZ, UR8 ;  /* 0x00000008ff047e24 */ /* 0x000fe2000f8e00ff */
[----:B--2---:R-:W-:Y:S01]  /*7fc0*/  MOV R7, UR7 ;  /* 0x0000000700077c02 */ /* 0x004fe20008000f00 */
[----:B------:R-:W-:Y:S01]  /*7fd0*/  IMAD.U32 R6, RZ, RZ, UR6 ;  /* 0x00000006ff067e24 */ /* 0x000fe2000f8e00ff */
[----:B-----5:R-:W-:Y:S01]  /*7fe0*/  MOV R11, UR5 ;  /* 0x00000005000b7c02 */ /* 0x020fe20008000f00 */
[----:B------:R-:W-:Y:S02]  /*7ff0*/  IMAD.U32 R10, RZ, RZ, UR4 ;  /* 0x00000004ff0a7e24 */ /* 0x000fe4000f8e00ff */
[----:B------:R-:W-:Y:S07]  /*8000*/  LEPC R20, `(.L_x_110) ;  /* 0x000000001014794e */ /* 0x000fee0000000000 */
[----:B-1--4-:R-:W-:Y:S05]  /*8010*/  CALL.ABS.NOINC R2 ;  /* 0x0000000002007343 */ /* 0x012fea0003c00000 */
.L_x_110:
[----:B----4-:R-:W-:Y:S01]  /*8020*/  LOP3.LUT R20, R44, 0xffffe000, RZ, 0xc0, !PT ;  /* 0xffffe0002c147812 */ /* 0x010fe200078ec0ff */
[----:B------:R-:W-:Y:S05]  /*8030*/  WARPSYNC.ALL ;  /* 0x0000000000007948 */ /* 0x000fea0003800000 */
[----:B------:R-:W-:Y:S01]  /*8040*/  R2UR UR4, R25 ;  /* 0x00000000190472ca */ /* 0x000fe200000e0000 */
[----:B------:R-:W-:Y:S01]  /*8050*/  BSSY.RECONVERGENT B0, `(.L_x_111) ;  /* 0x0000062000007945 */ /* 0x000fe20003800200 */
[----:B------:R-:W-:Y:S02]  /*8060*/  LOP3.LUT R21, R45, 0xffffe000, RZ, 0xc0, !PT ;  /* 0xffffe0002d157812 */ /* 0x000fe400078ec0ff */
[----:B------:R-:W-:Y:S02]  /*8070*/  LOP3.LUT R26, R46, 0xffffe000, RZ, 0xc0, !PT ;  /* 0xffffe0002e1a7812 */ /* 0x000fe400078ec0ff */
[----:B--2---:R-:W-:Y:S02]  /*8080*/  LOP3.LUT R31, R47, 0xffffe000, RZ, 0xc0, !PT ;  /* 0xffffe0002f1f7812 */ /* 0x004fe400078ec0ff */
[----:B------:R-:W-:Y:S02]  /*8090*/  ISETP.NE.AND P6, PT, R80, RZ, PT ;  /* 0x000000ff5000720c */ /* 0x000fe40003fc5270 */
[----:B------:R-:W-:Y:S02]  /*80a0*/  ISETP.NE.AND P1, PT, R62, RZ, PT ;  /* 0x000000ff3e00720c */ /* 0x000fe40003f25270 */
[----:B------:R-:W-:Y:S01]  /*80b0*/  ISETP.NE.U32.OR P0, PT, R79, 0x1, !P6 ;  /* 0x000000014f00780c */ /* 0x000fe20007705470 */
[----:B------:R-:W2:Y:S02]  /*80c0*/  LDTM.16dp128bit.x8 R4, tmem[UR4+0x40] ;  /* 0x00004004000479ee */ /* 0x000ea40008180000 */
[C---:B--2---:R-:W-:Y:S01]  /*80d0*/  FMUL R0, R24.reuse, R4 ;  /* 0x0000000418007220 */ /* 0x044fe20000400000 */
[C---:B------:R-:W-:Y:S01]  /*80e0*/  FMUL R2, R24.reuse, R5 ;  /* 0x0000000518027220 */ /* 0x040fe20000400000 */
[C---:B------:R-:W-:Y:S01]  /*80f0*/  FMUL R3, R24.reuse, R6 ;  /* 0x0000000618037220 */ /* 0x040fe20000400000 */
[----:B------:R-:W-:Y:S01]  /*8100*/  FMUL R7, R24, R7 ;  /* 0x0000000718077220 */ /* 0x000fe20000400000 */
[C---:B------:R-:W-:Y:S01]  /*8110*/  FFMA R28, R27.reuse, R20, R0 ;  /* 0x000000141b1c7223 */ /* 0x040fe20000000000 */
[----:B-1----:R-:W-:Y:S01]  /*8120*/  LOP3.LUT R0, R32, 0xffffe000, RZ, 0xc0, !PT ;  /* 0xffffe00020007812 */ /* 0x002fe200078ec0ff */
[----:B------:R-:W-:Y:S01]  /*8130*/  FFMA R29, R27, R21, R2 ;  /* 0x000000151b1d7223 */ /* 0x000fe20000000002 */
[----:B------:R-:W-:Y:S01]  /*8140*/  LOP3.LUT R2, R33, 0xffffe000, RZ, 0xc0, !PT ;  /* 0xffffe00021027812 */ /* 0x000fe200078ec0ff */
[C---:B------:R-:W-:Y:S01]  /*8150*/  FFMA R30, R27.reuse, R26, R3 ;  /* 0x0000001a1b1e7223 */ /* 0x040fe20000000003 */
[----:B------:R-:W-:Y:S01]  /*8160*/  LOP3.LUT R3, R34, 0xffffe000, RZ, 0xc0, !PT ;  /* 0xffffe00022037812 */ /* 0x000fe200078ec0ff */
[C---:B------:R-:W-:Y:S01]  /*8170*/  FMUL R4, R24.reuse, R8 ;  /* 0x0000000818047220 */ /* 0x040fe20000400000 */
[----:B------:R-:W-:Y:S01]  /*8180*/  F2FP.TF32.F32.PACK_B R28, R28 ;  /* 0x0000001cff1c723e */ /* 0x000fe200024050ff */
[----:B------:R-:W-:Y:S01]  /*8190*/  FFMA R31, R27, R31, R7 ;  /* 0x0000001f1b1f7223 */ /* 0x000fe20000000007 */
[----:B------:R-:W-:Y:S01]  /*81a0*/  LOP3.LUT R7, R35, 0xffffe000, RZ, 0xc0, !PT ;  /* 0xffffe00023077812 */ /* 0x000fe200078ec0ff */
[C---:B------:R-:W-:Y:S01]  /*81b0*/  FMUL R5, R24.reuse, R9 ;  /* 0x0000000918057220 */ /* 0x040fe20000400000 */
[----:B------:R-:W-:Y:S01]  /*81c0*/  F2FP.TF32.F32.PACK_B R29, R29 ;  /* 0x0000001dff1d723e */ /* 0x000fe200024050ff */
[C---:B------:R-:W-:Y:S01]  /*81d0*/  FMUL R6, R24.reuse, R10 ;  /* 0x0000000a18067220 */ /* 0x040fe20000400000 */
[----:B------:R-:W-:Y:S01]  /*81e0*/  F2FP.TF32.F32.PACK_B R30, R30 ;  /* 0x0000001eff1e723e */ /* 0x000fe200024050ff */
[----:B------:R-:W-:Y:S01]  /*81f0*/  FMUL R11, R24, R11 ;  /* 0x0000000b180b7220 */ /* 0x000fe20000400000 */
[----:B------:R-:W-:Y:S01]  /*8200*/  F2FP.TF32.F32.PACK_B R31, R31 ;  /* 0x0000001fff1f723e */ /* 0x000fe200024050ff */
[C---:B------:R-:W-:Y:S01]  /*8210*/  FFMA R4, R27.reuse, R0, R4 ;  /* 0x000000001b047223 */ /* 0x040fe20000000004 */
[----:B------:R-:W-:Y:S01]  /*8220*/  LOP3.LUT R0, R36, 0xffffe000, RZ, 0xc0, !PT ;  /* 0xffffe00024007812 */ /* 0x000fe200078ec0ff */
        /* <DEDUP_REMOVED lines=18> */
[----:B------:R1:W-:Y:S01]  /*8350*/  STSM.16.M88.4 [R82+0x4400], R28 ;  /* 0x0044001c52007844 */ /* 0x0003e20000000200 */
[----:B------:R-:W-:Y:S01]  /*8360*/  F2FP.TF32.F32.PACK_B R8, R8 ;  /* 0x00000008ff08723e */ /* 0x000fe200024050ff */
[C---:B------:R-:W-:Y:S01]  /*8370*/  FFMA R10, R27.reuse, R3, R10 ;  /* 0x000000031b0a7223 */ /* 0x040fe2000000000a */
[----:B------:R-:W-:Y:S05]  /*8380*/  LOP3.LUT R3, R42, 0xffffe000, RZ, 0xc0, !PT ;  /* 0xffffe0002a037812 */ /* 0x000fea00078ec0ff */
[----:B------:R1:W-:Y:S01]  /*8390*/  STSM.16.M88.4 [R81+0x4400], R4 ;  /* 0x0044000451007844 */ /* 0x0003e20000000200 */
[----:B------:R-:W-:Y:S01]  /*83a0*/  F2FP.TF32.F32.PACK_B R9, R9 ;  /* 0x00000009ff09723e */ /* 0x000fe200024050ff */
[C---:B------:R-:W-:Y:S01]  /*83b0*/  FMUL R12, R24.reuse, R16 ;  /* 0x00000010180c7220 */ /* 0x040fe20000400000 */
[----:B------:R-:W-:Y:S01]  /*83c0*/  F2FP.TF32.F32.PACK_B R10, R10 ;  /* 0x0000000aff0a723e */ /* 0x000fe200024050ff */
[----:B------:R-:W-:Y:S01]  /*83d0*/  FFMA R11, R27, R11, R15 ;  /* 0x0000000b1b0b7223 */ /* 0x000fe2000000000f */
[C---:B------:R-:W-:Y:S01]  /*83e0*/  FMUL R13, R24.reuse, R17 ;  /* 0x00000011180d7220 */ /* 0x040fe20000400000 */
[C---:B------:R-:W-:Y:S01]  /*83f0*/  FMUL R14, R24.reuse, R18 ;  /* 0x00000012180e7220 */ /* 0x040fe20000400000 */
[----:B------:R-:W-:Y:S01]  /*8400*/  LOP3.LUT R15, R43, 0xffffe000, RZ, 0xc0, !PT ;  /* 0xffffe0002b0f7812 */ /* 0x000fe200078ec0ff */
[----:B------:R-:W-:Y:S01]  /*8410*/  FMUL R19, R24, R19 ;  /* 0x0000001318137220 */ /* 0x000fe20000400000 */
[C---:B------:R-:W-:Y:S01]  /*8420*/  FFMA R12, R27.reuse, R0, R12 ;  /* 0x000000001b0c7223 */ /* 0x040fe2000000000c */
[C---:B------:R-:W-:Y:S01]  /*8430*/  FFMA R13, R27.reuse, R2, R13 ;  /* 0x000000021b0d7223 */ /* 0x040fe2000000000d */
[C---:B------:R-:W-:Y:S01]  /*8440*/  FFMA R14, R27.reuse, R3, R14 ;  /* 0x000000031b0e7223 */ /* 0x040fe2000000000e */
[----:B------:R-:W-:Y:S01]  /*8450*/  FFMA R15, R27, R15, R19 ;  /* 0x0000000f1b0f7223 */ /* 0x000fe20000000013 */
[----:B------:R-:W-:Y:S01]  /*8460*/  F2FP.TF32.F32.PACK_B R11, R11 ;  /* 0x0000000bff0b723e */ /* 0x000fe200024050ff */
[----:B------:R-:W-:Y:S01]  /*8470*/  IMAD.U32 R16, RZ, RZ, UR40 ;  /* 0x00000028ff107e24 */ /* 0x000fe2000f8e00ff */
        /* <DEDUP_REMOVED lines=15> */
[----:B--2---:R-:W2:Y:S01]  /*8570*/  FENCE.VIEW.ASYNC.S ;  /* 0x00000000000073c6 */ /* 0x004ea20000000000 */
[----:B------:R-:W-:Y:S01]  /*8580*/  @P0 PRMT R16, R90, 0x654, R16 ;  /* 0x000006545a100816 */ /* 0x000fe20000000010 */
[----:B--2---:R-:W-:Y:S06]  /*8590*/  BAR.SYNC.DEFER_BLOCKING 0x1, 0x80 ;  /* 0x0042000000007b1d */ /* 0x004fec0000010000 */
[----:B------:R-:W-:Y:S05]  /*85a0*/  @P1 BRA `(.L_x_112) ;  /* 0x0000000000301947 */ /* 0x000fea0003800000 */
[----:B------:R-:W2:Y:S01]  /*85b0*/  LDCU.64 UR6, c[0x0][0x348] ;  /* 0x00006900ff0677ac */ /* 0x000ea20008000a00 */
[----:B------:R-:W-:Y:S02]  /*85c0*/  R2UR UR10, R77 ;  /* 0x000000004d0a72ca */ /* 0x000fe400000e0000 */
[----:B------:R-:W-:Y:S01]  /*85d0*/  R2UR UR11, R76 ;  /* 0x000000004c0b72ca */ /* 0x000fe200000e0000 */
[----:B------:R-:W-:Y:S01]  /*85e0*/  UIADD3 UR9, UPT, UPT, UR41, 0x40, URZ ;  /* 0x0000004029097890 */ /* 0x000fe2000fffe0ff */
[----:B------:R-:W-:Y:S01]  /*85f0*/  R2UR UR12, R74 ;  /* 0x000000004a0c72ca */ /* 0x000fe200000e0000 */
[----:B------:R-:W-:Y:S01]  /*8600*/  UIADD3 UR8, UPT, UPT, UR49, 0x4400, URZ ;  /* 0x0000440031087890 */ /* 0x000fe2000fffe0ff */
[----:B------:R-:W-:Y:S01]  /*8610*/  R2UR UR13, R75 ;  /* 0x000000004b0d72ca */ /* 0x000fe200000e0000 */
[----:B--2---:R-:W-:Y:S04]  /*8620*/  UIADD3 UR4, UP0, UPT, UR6, 0x780, URZ ;  /* 0x0000078006047890 */ /* 0x004fe8000ff1e0ff */
[----:B------:R-:W-:Y:S09]  /*8630*/  UIADD3.X UR5, UPT, UPT, URZ, UR7, URZ, UP0, !UPT ;  /* 0x00000007ff057290 */ /* 0x000ff200087fe4ff */
[----:B------:R2:W-:Y:S01]  /*8640*/  UTMASTG.5D.IM2COL [UR8], [UR4] ;  /* 0x00000008040073b5 */ /* 0x0005e20008060000 */
[----:B------:R0:W-:Y:S01]  /*8650*/  UTMACMDFLUSH ;  /* 0x00000000000079b7 */ /* 0x0001e20000000000 */
[----:B--2---:R-:W-:Y:S04]  /*8660*/  DEPBAR.LE SB0, 0x1 ;  /* 0x000080400000791a */ /* 0x004fe80000000000 */
.L_x_112:
[----:B------:R-:W-:Y:S05]  /*8670*/  BSYNC.RECONVERGENT B0 ;  /* 0x0000000000007941 */ /* 0x000fea0003800200 */
.L_x_111:
        /* <DEDUP_REMOVED lines=8> */
[----:B--2---:R-:W-:Y:S06]  /*8700*/  @!P0 BRA `(.L_x_114) ;  /* 0x0000000000488947 */ /* 0x004fec0003800000 */
[----:B------:R-:W-:Y:S01]  /*8710*/  ISETP.NE.U32.AND P0, PT, R89, 0x1, PT ;  /* 0x000000015900780c */ /* 0x000fe20003f05070 */
[----:B------:R-:W-:Y:S01]  /*8720*/  BSSY B0, `(.L_x_115) ;  /* 0x0000009000007945 */ /* 0x000fe20003800000 */
[----:B------:R-:W-:Y:S11]  /*8730*/  ISETP.NE.AND P1, PT, R88, RZ, PT ;  /* 0x000000ff5800720c */ /* 0x000ff60003f25270 */
[----:B------:R-:W-:Y:S05]  /*8740*/  @P0 IMAD R86, R86, 0x2000, R87 ;  /* 0x0000200056560824 */ /* 0x000fea00078e0257 */
[----:B------:R-:W-:Y:S05]  /*8750*/  @P0 IADD3 R0, PT, PT, R86, UR49, RZ ;  /* 0x0000003156000c10 */ /* 0x000fea000fffe0ff */
[----:B------:R-:W-:Y:S01]  /*8760*/  @P0 IMAD.IADD R91, R91, 0x1, R0 ;  /* 0x000000015b5b0824 */ /* 0x000fe200078e0200 */
[----:B------:R-:W-:Y:S06]  /*8770*/  @P1 BRA `(.L_x_116) ;  /* 0x00000000000c1947 */ /* 0x000fec0003800000 */
[----:B------:R-:W-:Y:S04]  /*8780*/  SHF.L.U32 R3, R60, 0x1f, RZ ;  /* 0x0000001f3c037819 */ /* 0x000fe800000006ff */
[----:B------:R-:W2:Y:S02]  /*8790*/  SYNCS.PHASECHK.TRANS64.TRYWAIT P1, [R2+URZ+0x80], R3 ;  /* 0x00008003020075a7 */ /* 0x000ea400080211ff */
[----:B--2---:R-:W-:Y:S05]  /*87a0*/  @!P1 BRA `(.L_x_117) ;  /* 0x0000001400bc9947 */ /* 0x004fea0003800000 */
.L_x_116:
[----:B------:R-:W-:Y:S05]  /*87b0*/  BSYNC B0 ;  /* 0x0000000000007941 */ /* 0x000fea0003800000 */
.L_x_115:
[C---:B--2---:R-:W-:Y:S01]  /*87c0*/  @P0 IADD3 R2, PT, PT, R72.reuse, R0, RZ ;  /* 0x0000000048020210 */ /* 0x044fe20007ffe0ff */
[----:B------:R-:W-:Y:S05]  /*87d0*/  @P0 WARPSYNC.ALL ;  /* 0x0000000000000948 */ /* 0x000fea0003800000 */
[----:B------:R2:W3:Y:S01]  /*87e0*/  @P0 LDSM.16.M88.4 R44, [R86+UR49+0x400] ;  /* 0x00040031562c083b */ /* 0x0004e20008000200 */
[----:B------:R-:W-:Y:S03]  /*87f0*/  @P0 IADD3 R0, PT, PT, R72, R91, RZ ;  /* 0x0000005b48000210 */ /* 0x000fe60007ffe0ff */
[----:B------:R2:W4:Y:S04]  /*8800*/  @P0 LDSM.16.M88.4 R32, [R2+0x400] ;  /* 0x000400000220083b */ /* 0x0005280000000200 */
[----:B------:R2:W1:Y:S04]  /*8810*/  @P0 LDSM.16.M88.4 R36, [R91+0x400] ;  /* 0x000400005b24083b */ /* 0x0004680000000200 */
[----:B------:R2:W1:Y:S02]  /*8820*/  @P0 LDSM.16.M88.4 R40, [R0+0x400] ;  /* 0x000400000028083b */ /* 0x0004640000000200 */
.L_x_114:
[----:B------:R-:W-:Y:S05]  /*8830*/  BSYNC B1 ;  /* 0x0000000000017941 */ /* 0x000fea0003800000 */
.L_x_113:
[----:B--2---:R-:W-:Y:S05]  /*8840*/  VIADD R0, R25, 0x60 ;  /* 0x0000006019007836 */ /* 0x004fea0000000000 */
[----:B------:R-:W-:Y:S04]  /*8850*/  SHF.R.U32.HI R0, RZ, 0x15, R0 ;  /* 0x00000015ff007819 */ /* 0x000fe80000011600 */
[----:B------:R-:W-:Y:S11]  /*8860*/  LOP3.LUT P0, RZ, R0, 0x3, R64, 0x48, !PT ;  /* 0x0000000300ff7812 */ /* 0x000ff60007804840 */
[----:B------:R-:W-:Y:S02]  /*8870*/  @!UPT UIADD3 URZ, UPT, UPT, URZ, URZ, URZ ;  /* 0x000000fffffff290 */ /* 0x000fe4000fffe0ff */
[----:B------:R-:W-:Y:S05]  /*8880*/  @!P0 BRA `(.L_x_118) ;  /* 0x0000000000408947 */ /* 0x000fea0003800000 */
[----:B------:R-:W2:Y:S01]  /*8890*/  LDCU.64 UR8, c[0x4][0x70] ;  /* 0x01000e00ff0877ac */ /* 0x000ea20008000a00 */
[----:B------:R-:W-:Y:S01]  /*88a0*/  MOV R3, 0x0 ;  /* 0x0000000000037802 */ /* 0x000fe20000000f00 */
[----:B-1----:R-:W-:Y:S02]  /*88b0*/  HFMA2 R12, -RZ, RZ, 0, 5.9604644775390625e-08 ;  /* 0x00000001ff0c7431 */ /* 0x002fe400000001ff */
[----:B------:R-:W-:Y:S02]  /*88c0*/  IMAD.MOV.U32 R8, RZ, RZ, 0x192 ;  /* 0x00000192ff087424 */ /* 0x000fe400078e00ff */
[----:B------:R-:W-:Y:S01]  /*88d0*/  IMAD.MOV.U32 R13, RZ, RZ, RZ ;  /* 0x000000ffff0d7224 */ /* 0x000fe200078e00ff */
[----:B------:R-:W1:Y:S01]  /*88e0*/  LDCU.64 UR6, c[0x4][0x78] ;  /* 0x01000f00ff0677ac */ /* 0x000e620008000a00 */
[----:B------:R-:W3:Y:S01]  /*88f0*/  LDC.64 R2, c[0x4][R3] ;  /* 0x0100000003027b82 */ /* 0x000ee20000000a00 */
[----:B------:R-:W5:Y:S01]  /*8900*/  LDCU.64 UR4, c[0x4][0x10] ;  /* 0x01000200ff0477ac */ /* 0x000f620008000a00 */
[----:B--2---:R-:W-:Y:S01]  /*8910*/  MOV R5, UR9 ;  /* 0x0000000900057c02 */ /* 0x004fe20008000f00 */
[----:B------:R-:W-:Y:S01]  /*8920*/  IMAD.U32 R4, RZ, RZ, UR8 ;  /* 0x00000008ff047e24 */ /* 0x000fe2000f8e00ff */
[----:B-1----:R-:W-:Y:S01]  /*8930*/  MOV R7, UR7 ;  /* 0x0000000700077c02 */ /* 0x002fe20008000f00 */
[----:B------:R-:W-:Y:S01]  /*8940*/  IMAD.U32 R6, RZ, RZ, UR6 ;  /* 0x00000006ff067e24 */ /* 0x000fe2000f8e00ff */
[----:B-----5:R-:W-:Y:S01]  /*8950*/  MOV R11, UR5 ;  /* 0x00000005000b7c02 */ /* 0x020fe20008000f00 */
[----:B------:R-:W-:Y:S02]  /*8960*/  IMAD.U32 R10, RZ, RZ, UR4 ;  /* 0x00000004ff0a7e24 */ /* 0x000fe4000f8e00ff */
[----:B------:R-:W-:Y:S07]  /*8970*/  LEPC R20, `(.L_x_118) ;  /* 0x000000001014794e */ /* 0x000fee0000000000 */
[----:B---34-:R-:W-:Y:S05]  /*8980*/  CALL.ABS.NOINC R2 ;  /* 0x0000000002007343 */ /* 0x018fea0003c00000 */
.L_x_118:
[----:B------:R-:W-:Y:S01]  /*8990*/  ISETP.NE.AND P0, PT, R62, RZ, PT ;  /* 0x000000ff3e00720c */ /* 0x000fe20003f05270 */
[----:B------:R-:W-:Y:S05]  /*89a0*/  WARPSYNC.ALL ;  /* 0x0000000000007948 */ /* 0x000fea0003800000 */
[----:B------:R-:W-:Y:S01]  /*89b0*/  R2UR UR4, R25 ;  /* 0x00000000190472ca */ /* 0x000fe200000e0000 */
[----:B------:R-:W2:Y:S01]  /*89c0*/  S2UR UR5, SR_CgaCtaId ;  /* 0x00000000000579c3 */ /* 0x000ea20000008800 */
[----:B---3--:R-:W-:Y:S01]  /*89d0*/  LOP3.LUT R20, R44, 0xffffe000, RZ, 0xc0, !PT ;  /* 0xffffe0002c147812 */ /* 0x008fe200078ec0ff */
[----:B------:R-:W-:Y:S01]  /*89e0*/  BSSY.RECONVERGENT B0, `(.L_x_119) ;  /* 0x000005e000007945 */ /* 0x000fe20003800200 */
[----:B------:R-:W-:Y:S02]  /*89f0*/  LOP3.LUT R21, R45, 0xffffe000, RZ, 0xc0, !PT ;  /* 0xffffe0002d157812 */ /* 0x000fe400078ec0ff */
[----:B------:R-:W-:Y:S02]  /*8a00*/  LOP3.LUT R25, R46, 0xffffe000, RZ, 0xc0, !PT ;  /* 0xffffe0002e197812 */ /* 0x000fe400078ec0ff */
[----:B------:R-:W-:Y:S02]  /*8a10*/  LOP3.LUT R26, R47, 0xffffe000, RZ, 0xc0, !PT ;  /* 0xffffe0002f1a7812 */ /* 0x000fe400078ec0ff */
[----:B----4-:R-:W-:Y:S02]  /*8a20*/  LOP3.LUT R32, R32, 0xffffe000, RZ, 0xc0, !PT ;  /* 0xffffe00020207812 */ /* 0x010fe400078ec0ff */
[----:B------:R-:W-:Y:S01]  /*8a30*/  LOP3.LUT R33, R33, 0xffffe000, RZ, 0xc0, !PT ;  /* 0xffffe00021217812 */ /* 0x000fe200078ec0ff */
[----:B-1----:R-:W1:Y:S01]  /*8a40*/  LDTM.16dp128bit.x8 R4, tmem[UR4+0x60] ;  /* 0x00006004000479ee */ /* 0x002e620008180000 */
[----:B------:R-:W-:Y:S01]  /*8a50*/  R2UR UR4, R84 ;  /* 0x00000000540472ca */ /* 0x000fe200000e0000 */
[----:B------:R-:W-:Y:S01]  /*8a60*/  NOP ;  /* 0x0000000000007918 */ /* 0x000fe20000000000 */
[----:B------:R-:W-:Y:S02]  /*8a70*/  LOP3.LUT R34, R34, 0xffffe000, RZ, 0xc0, !PT ;  /* 0xffffe00022227812 */ /* 0x000fe400078ec0ff */
[----:B------:R-:W-:Y:S02]  /*8a80*/  LOP3.LUT R35, R35, 0xffffe000, RZ, 0xc0, !PT ;  /* 0xffffe00023237812 */ /* 0x000fe400078ec0ff */
[----:B------:R-:W-:Y:S02]  /*8a90*/  LOP3.LUT R36, R36, 0xffffe000, RZ, 0xc0, !PT ;  /* 0xffffe00024247812 */ /* 0x000fe400078ec0ff */
[----:B------:R-:W-:Y:S02]  /*8aa0*/  LOP3.LUT R37, R37, 0xffffe000, RZ, 0xc0, !PT ;  /* 0xffffe00025257812 */ /* 0x000fe400078ec0ff */
[----:B------:R-:W-:Y:S02]  /*8ab0*/  LOP3.LUT R38, R38, 0xffffe000, RZ, 0xc0, !PT ;  /* 0xffffe00026267812 */ /* 0x000fe400078ec0ff */
[----:B------:R-:W-:Y:S01]  /*8ac0*/  LOP3.LUT R39, R39, 0xffffe000, RZ, 0xc0, !PT ;  /* 0xffffe00027277812 */ /* 0x000fe200078ec0ff */
[----:B------:R-:W-:Y:S01]  /*8ad0*/  UIADD3 UR4, UPT, UPT, UR4, 0xf0, URZ ;  /* 0x000000f004047890 */ /* 0x000fe2000fffe0ff */
[----:B------:R-:W-:Y:S02]  /*8ae0*/  LOP3.LUT R40, R40, 0xffffe000, RZ, 0xc0, !PT ;  /* 0xffffe00028287812 */ /* 0x000fe400078ec0ff */
[----:B------:R-:W-:Y:S02]  /*8af0*/  LOP3.LUT R41, R41, 0xffffe000, RZ, 0xc0, !PT ;  /* 0xffffe00029297812 */ /* 0x000fe400078ec0ff */
[----:B------:R-:W-:Y:S02]  /*8b00*/  LOP3.LUT R42, R42, 0xffffe000, RZ, 0xc0, !PT ;  /* 0xffffe0002a2a7812 */ /* 0x000fe400078ec0ff */
[----:B------:R-:W-:Y:S01]  /*8b10*/  LOP3.LUT R43, R43, 0xffffe000, RZ, 0xc0, !PT ;  /* 0xffffe0002b2b7812 */ /* 0x000fe200078ec0ff */
[C---:B-1----:R-:W-:Y:S01]  /*8b20*/  FMUL R0, R24.reuse, R4 ;  /* 0x0000000418007220 */ /* 0x042fe20000400000 */
[C---:B------:R-:W-:Y:S01]  /*8b30*/  FMUL R2, R24.reuse, R5 ;  /* 0x0000000518027220 */ /* 0x040fe20000400000 */
[C---:B------:R-:W-:Y:S01]  /*8b40*/  FMUL R3, R24.reuse, R6 ;  /* 0x0000000618037220 */ /* 0x040fe20000400000 */
[C---:B------:R-:W-:Y:S01]  /*8b50*/  FMUL R7, R24.reuse, R7 ;  /* 0x0000000718077220 */ /* 0x040fe20000400000 */
[C---:B------:R-:W-:Y:S01]  /*8b60*/  FFMA R28, R27.reuse, R20, R0 ;  /* 0x000000141b1c7223 */ /* 0x040fe20000000000 */
[C---:B------:R-:W-:Y:S01]  /*8b70*/  FMUL R4, R24.reuse, R8 ;  /* 0x0000000818047220 */ /* 0x040fe20000400000 */
[C---:B------:R-:W-:Y:S01]  /*8b80*/  FFMA R29, R27.reuse, R21, R2 ;  /* 0x000000151b1d7223 */ /* 0x040fe20000000002 */
[C---:B------:R-:W-:Y:S01]  /*8b90*/  FMUL R5, R24.reuse, R9 ;  /* 0x0000000918057220 */ /* 0x040fe20000400000 */
[C---:B------:R-:W-:Y:S01]  /*8ba0*/  FFMA R30, R27.reuse, R25, R3 ;  /* 0x000000191b1e7223 */ /* 0x040fe20000000003 */
[----:B------:R-:W-:Y:S01]  /*8bb0*/  F2FP.TF32.F32.PACK_B R28, R28 ;  /* 0x0000001cff1c723e */ /* 0x000fe200024050ff */
[C---:B------:R-:W-:Y:S01]  /*8bc0*/  FMUL R6, R24.reuse, R10 ;  /* 0x0000000a18067220 */ /* 0x040fe20000400000 */
[----:B------:R-:W-:Y:S01]  /*8bd0*/  F2FP.TF32.F32.PACK_B R29, R29 ;  /* 0x0000001dff1d723e */ /* 0x000fe200024050ff */
[C---:B------:R-:W-:Y:S01]  /*8be0*/  FFMA R31, R27.reuse, R26, R7 ;  /* 0x0000001a1b1f7223 */ /* 0x040fe20000000007 */
[C---:B------:R-:W-:Y:S01]  /*8bf0*/  FMUL R11, R24.reuse, R11 ;  /* 0x0000000b180b7220 */ /* 0x040fe20000400000 */
[----:B--2---:R-:W-:Y:S01]  /*8c00*/  UPRMT UR4, UR5, 0x654, UR4 ;  /* 0x0000065405047896 */ /* 0x004fe20008000004 */
[C---:B------:R-:W-:Y:S01]  /*8c10*/  FFMA R4, R27.reuse, R32, R4 ;  /* 0x000000201b047223 */ /* 0x040fe20000000004 */
[C---:B------:R-:W-:Y:S01]  /*8c20*/  FMUL R8, R24.reuse, R12 ;  /* 0x0000000c18087220 */ /* 0x040fe20000400000 */
[C---:B------:R-:W-:Y:S01]  /*8c30*/  FFMA R5, R27.reuse, R33, R5 ;  /* 0x000000211b057223 */ /* 0x040fe20000000005 */
[C---:B------:R-:W-:Y:S01]  /*8c40*/  FMUL R9, R24.reuse, R13 ;  /* 0x0000000d18097220 */ /* 0x040fe20000400000 */
[C---:B------:R-:W-:Y:S01]  /*8c50*/  FFMA R6, R27.reuse, R34, R6 ;  /* 0x000000221b067223 */ /* 0x040fe20000000006 */
[C---:B------:R-:W-:Y:S01]  /*8c60*/  FMUL R10, R24.reuse, R14 ;  /* 0x0000000e180a7220 */ /* 0x040fe20000400000 */
[C---:B------:R-:W-:Y:S01]  /*8c70*/  FFMA R7, R27.reuse, R35, R11 ;  /* 0x000000231b077223 */ /* 0x040fe2000000000b */
[C---:B------:R-:W-:Y:S01]  /*8c80*/  FMUL R15, R24.reuse, R15 ;  /* 0x0000000f180f7220 */ /* 0x040fe20000400000 */
[----:B------:R-:W-:Y:S01]  /*8c90*/  F2FP.TF32.F32.PACK_B R30, R30 ;  /* 0x0000001eff1e723e */ /* 0x000fe200024050ff */
[C---:B------:R-:W-:Y:S01]  /*8ca0*/  FFMA R8, R27.reuse, R36, R8 ;  /* 0x000000241b087223 */ /* 0x040fe20000000008 */
[----:B------:R-:W-:Y:S01]  /*8cb0*/  F2FP.TF32.F32.PACK_B R31, R31 ;  /* 0x0000001fff1f723e */ /* 0x000fe200024050ff */
[C---:B------:R-:W-:Y:S01]  /*8cc0*/  FMUL R12, R24.reuse, R16 ;  /* 0x00000010180c7220 */ /* 0x040fe20000400000 */
[C---:B------:R-:W-:Y:S01]  /*8cd0*/  FFMA R9, R27.reuse, R37, R9 ;  /* 0x000000251b097223 */ /* 0x040fe20000000009 */
[C---:B------:R-:W-:Y:S01]  /*8ce0*/  FMUL R13, R24.reuse, R17 ;  /* 0x00000011180d7220 */ /* 0x040fe20000400000 */
[C---:B------:R-:W-:Y:S01]  /*8cf0*/  FFMA R10, R27.reuse, R38, R10 ;  /* 0x000000261b0a7223 */ /* 0x040fe2000000000a */
[C---:B------:R-:W-:Y:S01]  /*8d00*/  FMUL R14, R24.reuse, R18 ;  /* 0x00000012180e7220 */ /* 0x040fe20000400000 */
[C---:B------:R-:W-:Y:S01]  /*8d10*/  FFMA R11, R27.reuse, R39, R15 ;  /* 0x000000271b0b7223 */ /* 0x040fe2000000000f */
[----:B------:R-:W-:Y:S01]  /*8d20*/  FMUL R19, R24, R19 ;  /* 0x0000001318137220 */ /* 0x000fe20000400000 */
[----:B------:R-:W-:Y:S01]  /*8d30*/  F2FP.TF32.F32.PACK_B R4, R4 ;  /* 0x00000004ff04723e */ /* 0x000fe200024050ff */
[C---:B------:R-:W-:Y:S01]  /*8d40*/  FFMA R12, R27.reuse, R40, R12 ;  /* 0x000000281b0c7223 */ /* 0x040fe2000000000c */
[----:B------:R-:W-:Y:S01]  /*8d50*/  F2FP.TF32.F32.PACK_B R5, R5 ;  /* 0x00000005ff05723e */ /* 0x000fe200024050ff */
[----:B------:R-:W-:Y:S01]  /*8d60*/  SYNCS.ARRIVE.TRANS64.RED.A1T0 RZ, [UR4], RZ ;  /* 0x000000ffffff79a7 */ /* 0x000fe20008100404 */
[----:B------:R1:W-:Y:S01]  /*8d70*/  STSM.16.M88.4 [R82+0x6400], R28 ;  /* 0x0064001c52007844 */ /* 0x0003e20000000200 */
[----:B------:R-:W-:Y:S01]  /*8d80*/  F2FP.TF32.F32.PACK_B R6, R6 ;  /* 0x00000006ff06723e */ /* 0x000fe200024050ff */
[C---:B------:R-:W-:Y:S01]  /*8d90*/  FFMA R13, R27.reuse, R41, R13 ;  /* 0x000000291b0d7223 */ /* 0x040fe2000000000d */
[----:B------:R-:W-:Y:S01]  /*8da0*/  F2FP.TF32.F32.PACK_B R7, R7 ;  /* 0x00000007ff07723e */ /* 0x000fe200024050ff */
[C---:B------:R-:W-:Y:S01]  /*8db0*/  FFMA R14, R27.reuse, R42, R14 ;  /* 0x0000002a1b0e7223 */ /* 0x040fe2000000000e */
[----:B------:R-:W-:Y:S01]  /*8dc0*/  FFMA R15, R27, R43, R19 ;  /* 0x0000002b1b0f7223 */ /* 0x000fe20000000013 */
[----:B------:R-:W-:Y:S02]  /*8dd0*/  F2FP.TF32.F32.PACK_B R8, R8 ;  /* 0x00000008ff08723e */ /* 0x000fe400024050ff */
[----:B------:R1:W-:Y:S01]  /*8de0*/  STSM.16.M88.4 [R81+0x6400], R4 ;  /* 0x0064000451007844 */ /* 0x0003e20000000200 */
[----:B------:R-:W-:Y:S02]  /*8df0*/  F2FP.TF32.F32.PACK_B R9, R9 ;  /* 0x00000009ff09723e */ /* 0x000fe400024050ff */
[----:B------:R-:W-:Y:S02]  /*8e00*/  F2FP.TF32.F32.PACK_B R10, R10 ;  /* 0x0000000aff0a723e */ /* 0x000fe400024050ff */
[----:B------:R-:W-:Y:S02]  /*8e10*/  F2FP.TF32.F32.PACK_B R11, R11 ;  /* 0x0000000bff0b723e */ /* 0x000fe400024050ff */
[----:B------:R-:W-:Y:S02]  /*8e20*/  F2FP.TF32.F32.PACK_B R12, R12 ;  /* 0x0000000cff0c723e */ /* 0x000fe400024050ff */
[----:B------:R-:W-:Y:S01]  /*8e30*/  F2FP.TF32.F32.PACK_B R13, R13 ;  /* 0x0000000dff0d723e */ /* 0x000fe200024050ff */
[----:B------:R1:W-:Y:S01]  /*8e40*/  STSM.16.M88.4 [R83+0x6000], R8 ;  /* 0x0060000853007844 */ /* 0x0003e20000000200 */
[----:B------:R-:W-:Y:S02]  /*8e50*/  F2FP.TF32.F32.PACK_B R14, R14 ;  /* 0x0000000eff0e723e */ /* 0x000fe400024050ff */
[----:B------:R-:W-:Y:S05]  /*8e60*/  F2FP.TF32.F32.PACK_B R15, R15 ;  /* 0x0000000fff0f723e */ /* 0x000fea00024050ff */
[----:B------:R1:W-:Y:S01]  /*8e70*/  STSM.16.M88.4 [R85+0x6000], R12 ;  /* 0x0060000c55007844 */ /* 0x0003e20000000200 */
        /* <DEDUP_REMOVED lines=20> */
.L_x_120:
[----:B------:R-:W-:Y:S05]  /*8fc0*/  BSYNC.RECONVERGENT B0 ;  /* 0x0000000000007941 */ /* 0x000fea0003800200 */
.L_x_119:
[----:B------:R-:W-:Y:S01]  /*8fd0*/  BAR.SYNC.DEFER_BLOCKING 0x1, 0x80 ;  /* 0x0042000000007b1d */ /* 0x000fe20000010000 */
[----:B------:R-:W-:Y:S01]  /*8fe0*/  UISETP.NE.AND UP0, UPT, UR53, -0x4, UPT ;  /* 0xfffffffc3500788c */ /* 0x000fe2000bf05270 */
[----:B------:R-:W-:Y:S08]  /*8ff0*/  IADD3 R22, PT, PT, R22, 0x1, RZ ;  /* 0x0000000116167810 */ /* 0x000ff00007ffe0ff */
[----:B------:R-:W-:Y:S05]  /*9000*/  BRA.U !UP0, `(.L_x_121) ;  /* 0x0000000108287547 */ /* 0x000fea000b800000 */
[----:B------:R-:W-:Y:S01]  /*9010*/  ISETP.NE.AND P0, PT, R80, RZ, PT ;  /* 0x000000ff5000720c */ /* 0x000fe20003f05270 */
[----:B------:R-:W-:Y:S01]  /*9020*/  IMAD.U32 R0, RZ, RZ, UR50 ;  /* 0x00000032ff007e24 */ /* 0x000fe2000f8e00ff */
[----:B------:R-:W-:Y:S02]  /*9030*/  UIADD3 UR4, UPT, UPT, UR50, 0x1, URZ ;  /* 0x0000000132047890 */ /* 0x000fe4000fffe0ff */
[----:B------:R-:W-:Y:S02]  /*9040*/  ISETP.NE.U32.OR P0, PT, R79, 0x1, !P0 ;  /* 0x000000014f00780c */ /* 0x000fe40004705470 */
[----:B------:R-:W-:Y:S04]  /*9050*/  UISETP.NE.AND UP0, UPT, UR4, 0x4, UPT ;  /* 0x000000040400788c */ /* 0x000fe8000bf05270 */
[----:B------:R-:W-:Y:S07]  /*9060*/  USEL UR50, UR4, URZ, UP0 ;  /* 0x000000ff04327287 */ /* 0x000fee0008000000 */
[----:B------:R-:W-:Y:S05]  /*9070*/  @P0 LEA R0, R0, UR49, 0x3 ;  /* 0x0000003100000c11 */ /* 0x000fea000f8e18ff */
[----:B------:R-:W-:Y:S05]  /*9080*/  @P0 VIADD R0, R0, 0xa0 ;  /* 0x000000a000000836 */ /* 0x000fea0000000000 */
[----:B------:R-:W-:Y:S04]  /*9090*/  @P0 PRMT R0, R90, 0x654, R0 ;  /* 0x000006545a000816 */ /* 0x000fe80000000000 */
[----:B------:R2:W-:Y:S03]  /*90a0*/  @P0 SYNCS.ARRIVE.TRANS64.RED.A1T0 RZ, [R0+URZ], RZ ;  /* 0x000000ff00ff09a7 */ /* 0x0005e600081004ff */
.L_x_121:
[----:B------:R-:W-:Y:S01]  /*90b0*/  R2UR UR5, R56 ;  /* 0x00000000380572ca */ /* 0x000fe200000e0000 */
[----:B------:R-:W-:Y:S01]  /*90c0*/  UIADD3 UR53, UPT, UPT, UR53, 0x4, URZ ;  /* 0x0000000435357890 */ /* 0x000fe2000fffe0ff */
[----:B------:R-:W-:Y:S01]  /*90d0*/  R2UR UR4, R57 ;  /* 0x00000000390472ca */ /* 0x000fe200000e0000 */
[----:B------:R-:W-:Y:S01]  /*90e0*/  UMOV UR52, UR62 ;  /* 0x0000003e00347c82 */ /* 0x000fe20008000000 */
[----:B------:R-:W-:Y:S02]  /*90f0*/  LOP3.LUT P0, RZ, R54, 0x1, RZ, 0xc0, !PT ;  /* 0x0000000136ff7812 */ /* 0x000fe4000780c0ff */
[----:B------:R-:W-:Y:S02]  /*9100*/  ISETP.NE.AND P1, PT, R22, 0x2, PT ;  /* 0x000000021600780c */ /* 0x000fe40003f25270 */
[----:B------:R-:W-:Y:S02]  /*9110*/  LOP3.LUT R58, R58, 0x1, RZ, 0x3c, !PT ;  /* 0x000000013a3a7812 */ /* 0x000fe400078e3cff */
[----:B--2---:R-:W-:Y:S02]  /*9120*/  SEL R0, RZ, 0x1, P1 ;  /* 0x00000001ff007807 */ /* 0x004fe40000800000 */
[----:B------:R-:W-:Y:S01]  /*9130*/  SEL R22, R22, RZ, P1 ;  /* 0x000000ff16167207 */ /* 0x000fe20000800000 */
[----:B------:R-:W-:Y:S01]  /*9140*/  UIADD3 UR21, UPT, UPT, UR36, UR5, URZ ;  /* 0x0000000524157290 */ /* 0x000fe2000fffe0ff */
[----:B------:R-:W-:Y:S01]  /*9150*/  LOP3.LUT R59, R59, R0, RZ, 0x3c, !PT ;  /* 0x000000003b3b7212 */ /* 0x000fe200078e3cff */
[----:B------:R-:W-:Y:S02]  /*9160*/  UIADD3 UR51, UPT, UPT, UR37, UR4, URZ ;  /* 0x0000000425337290 */ /* 0x000fe4000fffe0ff */
[----:B------:R-:W-:Y:S10]  /*9170*/  @P0 BRA `(.L_x_122) ;  /* 0xffffffc800300947 */ /* 0x000ff4000383ffff */
[----:B------:R-:W-:-:S09]  /*9180*/  UISETP.NE.AND UP0, UPT, UR63, URZ, UPT ;  /* 0x000000ff3f00728c */ /* 0x000fd2000bf05270 */
[----:B------:R-:W-:Y:S05]  /*9190*/  BRA.U !UP0, `(.L_x_123) ;  /* 0x0000000108487547 */ /* 0x000fea000b800000 */
[----:B------:R-:W2:Y:S02]  /*91a0*/  LDCU.64 UR4, c[0x0][0x990] ;  /* 0x00013200ff0477ac */ /* 0x000ea40008000a00 */
[----:B--2---:R-:W-:-:S04]  /*91b0*/  UISETP.NE.U32.AND UP0, UPT, UR4, URZ, UPT ;  /* 0x000000ff0400728c */ /* 0x004fc8000bf05070 */
[----:B------:R-:W-:-:S09]  /*91c0*/  UISETP.NE.AND.EX UP0, UPT, UR5, URZ, UPT, UP0 ;  /* 0x000000ff0500728c */ /* 0x000fd2000bf05300 */
[----:B------:R-:W-:Y:S05]  /*91d0*/  BRA.U UP0, `(.L_x_124) ;  /* 0x00000001000c7547 */ /* 0x000fea000b800000 */
[----:B------:R-:W-:-:S13]  /*91e0*/  FSETP.NEU.AND P0, PT, R27, RZ, PT ;  /* 0x000000ff1b00720b */ /* 0x000fda0003f0d000 */
[----:B------:R-:W-:Y:S05]  /*91f0*/  @!P0 EXIT ;  /* 0x000000000000894d */ /* 0x000fea0003800000 */
[----:B------:R-:W-:Y:S05]  /*9200*/  BRA `(.L_x_123) ;  /* 0x00000000002c7947 */ /* 0x000fea0003800000 */
.L_x_124:
[----:B------:R-:W-:Y:S01]  /*9210*/  ISETP.NE.AND P0, PT, R78, RZ, PT ;  /* 0x000000ff4e00720c */ /* 0x000fe20003f05270 */
[----:B------:R-:W-:-:S12]  /*9220*/  BSSY.RECONVERGENT B0, `(.L_x_123) ;  /* 0x0000009000007945 */ /* 0x000fd80003800200 */
[----:B------:R-:W-:Y:S05]  /*9230*/  @P0 BRA `(.L_x_125) ;  /* 0x0000000000140947 */ /* 0x000fea0003800000 */
[----:B------:R-:W2:Y:S02]  /*9240*/  LDCU.64 UR4, c[0x0][0x988] ;  /* 0x00013100ff0477ac */ /* 0x000ea40008000a00 */
[----:B--2---:R-:W-:-:S04]  /*9250*/  ISETP.NE.U32.AND P0, PT, RZ, UR4, PT ;  /* 0x00000004ff007c0c */ /* 0x004fc8000bf05070 */
[----:B------:R-:W-:-:S13]  /*9260*/  ISETP.NE.AND.EX P0, PT, RZ, UR5, PT, P0 ;  /* 0x00000005ff007c0c */ /* 0x000fda000bf05300 */
[----:B------:R-:W-:Y:S05]  /*9270*/  @!P0 EXIT ;  /* 0x000000000000894d */ /* 0x000fea0003800000 */
[----:B------:R-:W-:Y:S05]  /*9280*/  BRA `(.L_x_126) ;  /* 0x0000000000087947 */ /* 0x000fea0003800000 */
.L_x_125:
[----:B------:R-:W-:-:S13]  /*9290*/  FSETP.NEU.AND P0, PT, R27, RZ, PT ;  /* 0x000000ff1b00720b */ /* 0x000fda0003f0d000 */
[----:B------:R-:W-:Y:S05]  /*92a0*/  @!P0 EXIT ;  /* 0x000000000000894d */ /* 0x000fea0003800000 */
.L_x_126:
[----:B------:R-:W-:Y:S05]  /*92b0*/  BSYNC.RECONVERGENT B0 ;  /* 0x0000000000007941 */ /* 0x000fea0003800200 */
.L_x_123:
[----:B------:R-:W2:Y:S01]  /*92c0*/  S2UR UR5, SR_CgaCtaId ;  /* 0x00000000000579c3 */ /* 0x000ea20000008800 */
[----:B------:R-:W-:Y:S01]  /*92d0*/  ULEA UR4, UR50, UR49, 0x3 ;  /* 0x0000003132047291 */ /* 0x000fe2000f8e18ff */
[----:B------:R-:W-:-:S04]  /*92e0*/  DEPBAR.LE SB0, 0x0 ;  /* 0x000080000000791a */ /* 0x000fc80000000000 */
[----:B------:R-:W-:-:S04]  /*92f0*/  UIADD3 UR4, UPT, UPT, UR4, 0xa0, URZ ;  /* 0x000000a004047890 */ /* 0x000fc8000fffe0ff */
[----:B--2---:R-:W-:-:S09]  /*9300*/  UPRMT UR4, UR5, 0x654, UR4 ;  /* 0x0000065405047896 */ /* 0x004fd20008000004 */
[----:B------:R-:W-:Y:S01]  /*9310*/  SYNCS.ARRIVE.TRANS64.RED.A1T0 RZ, [UR4], RZ ;  /* 0x000000ffffff79a7 */ /* 0x000fe20008100404 */
[----:B------:R-:W-:Y:S05]  /*9320*/  EXIT ;  /* 0x000000000000794d */ /* 0x000fea0003800000 */
.L_x_19:
[----:B------:R-:W-:Y:S07]  /*9330*/  MOV R0, UR33 ;  /* 0x0000002100007c02 */ /* 0x000fee0008000f00 */
.L_x_127:
[----:B--2---:R2:W4:Y:S02]  /*9340*/  SYNCS.PHASECHK.TRANS64.TRYWAIT P0, [R0+URZ+0x40], R5 ;  /* 0x00004005000075a7 */ /* 0x00452400080011ff */
[----:B----4-:R-:W-:Y:S05]  /*9350*/  @!P0 NANOSLEEP.SYNCS 0x989680 ;  /* 0x009896800000895d */ /* 0x010fea0003900000 */
[----:B------:R-:W4:Y:S02]  /*9360*/  @!P0 SYNCS.PHASECHK.TRANS64 P0, [R0+URZ+0x40], R5 ;  /* 0x00004005000085a7 */ /* 0x000f2400080010ff */
[----:B----4-:R-:W-:Y:S05]  /*9370*/  @!P0 BRA `(.L_x_127) ;  /* 0xfffffffc00f08947 */ /* 0x010fea000383ffff */
[----:B------:R-:W-:Y:S05]  /*9380*/  BRA `(.L_x_18) ;  /* 0xffffff8400687947 */ /* 0x000fea000383ffff */
.L_x_25:
[----:B------:R-:W-:Y:S07]  /*9390*/  MOV R0, UR9 ;  /* 0x0000000900007c02 */ /* 0x000fee0008000f00 */
.L_x_128:
[----:B--2---:R2:W3:Y:S02]  /*93a0*/  SYNCS.PHASECHK.TRANS64.TRYWAIT P0, [R0+URZ+0x40], R5 ;  /* 0x00004005000075a7 */ /* 0x0044e400080011ff */
[----:B---3--:R-:W-:Y:S05]  /*93b0*/  @!P0 NANOSLEEP.SYNCS 0x989680 ;  /* 0x009896800000895d */ /* 0x008fea0003900000 */
[----:B------:R-:W3:Y:S02]  /*93c0*/  @!P0 SYNCS.PHASECHK.TRANS64 P0, [R0+URZ+0x40], R5 ;  /* 0x00004005000085a7 */ /* 0x000ee400080010ff */
[----:B---3--:R-:W-:Y:S05]  /*93d0*/  @!P0 BRA `(.L_x_128) ;  /* 0xfffffffc00f08947 */ /* 0x008fea000383ffff */
[----:B------:R-:W-:Y:S05]  /*93e0*/  BRA `(.L_x_24) ;  /* 0xffffff8c00587947 */ /* 0x000fea000383ffff */
.L_x_29:
[----:B-1----:R-:W-:-:S07]  /*93f0*/  MOV R0, UR58 ;  /* 0x0000003a00007c02 */ /* 0x002fce0008000f00 */
.L_x_129:
[----:B-1----:R1:W2:Y:S02]  /*9400*/  SYNCS.PHASECHK.TRANS64.TRYWAIT P0, [R0+URZ+0xd0], R4 ;  /* 0x0000d004000075a7 */ /* 0x0022a400080011ff */
[----:B--2---:R-:W-:Y:S05]  /*9410*/  @!P0 NANOSLEEP.SYNCS 0x989680 ;  /* 0x009896800000895d */ /* 0x004fea0003900000 */
[----:B------:R-:W2:Y:S02]  /*9420*/  @!P0 SYNCS.PHASECHK.TRANS64 P0, [R0+URZ+0xd0], R4 ;  /* 0x0000d004000085a7 */ /* 0x000ea400080010ff */
[----:B--2---:R-:W-:Y:S05]  /*9430*/  @!P0 BRA `(.L_x_129) ;  /* 0xfffffffc00f08947 */ /* 0x004fea000383ffff */
[----:B------:R-:W-:Y:S05]  /*9440*/  BRA `(.L_x_130) ;  /* 0xffffff90008c7947 */ /* 0x000fea000383ffff */
.L_x_33:
[----:B------:R-:W-:-:S07]  /*9450*/  MOV R0, UR4 ;  /* 0x0000000400007c02 */ /* 0x000fce0008000f00 */
.L_x_131:
[----:B-1----:R1:W2:Y:S02]  /*9460*/  SYNCS.PHASECHK.TRANS64.TRYWAIT P0, [R0+URZ], R2 ;  /* 0x00000002000075a7 */ /* 0x0022a400080011ff */
[----:B--2---:R-:W-:Y:S05]  /*9470*/  @!P0 NANOSLEEP.SYNCS 0x989680 ;  /* 0x009896800000895d */ /* 0x004fea0003900000 */
[----:B------:R-:W2:Y:S02]  /*9480*/  @!P0 SYNCS.PHASECHK.TRANS64 P0, [R0+URZ], R2 ;  /* 0x00000002000085a7 */ /* 0x000ea400080010ff */
[----:B--2---:R-:W-:Y:S05]  /*9490*/  @!P0 BRA `(.L_x_131) ;  /* 0xfffffffc00f08947 */ /* 0x004fea000383ffff */
[----:B------:R-:W-:Y:S05]  /*94a0*/  BRA `(.L_x_132) ;  /* 0xffffff9800247947 */ /* 0x000fea000383ffff */
.L_x_34:
[----:B------:R-:W-:-:S07]  /*94b0*/  MOV R0, UR5 ;  /* 0x0000000500007c02 */ /* 0x000fce0008000f00 */
.L_x_133:
[----:B-1----:R1:W2:Y:S02]  /*94c0*/  SYNCS.PHASECHK.TRANS64.TRYWAIT P0, [R0+URZ], R2 ;  /* 0x00000002000075a7 */ /* 0x0022a400080011ff */
[----:B--2---:R-:W-:Y:S05]  /*94d0*/  @!P0 NANOSLEEP.SYNCS 0x989680 ;  /* 0x009896800000895d */ /* 0x004fea0003900000 */
[----:B------:R-:W2:Y:S02]  /*94e0*/  @!P0 SYNCS.PHASECHK.TRANS64 P0, [R0+URZ], R2 ;  /* 0x00000002000085a7 */ /* 0x000ea400080010ff */
[----:B--2---:R-:W-:Y:S05]  /*94f0*/  @!P0 BRA `(.L_x_133) ;  /* 0xfffffffc00f08947 */ /* 0x004fea000383ffff */
[----:B------:R-:W-:Y:S05]  /*9500*/  BRA `(.L_x_134) ;  /* 0xffffff9800347947 */ /* 0x000fea000383ffff */
.L_x_35:
[----:B------:R-:W-:-:S07]  /*9510*/  MOV R0, UR5 ;  /* 0x0000000500007c02 */ /* 0x000fce0008000f00 */
.L_x_135:
[----:B-1----:R1:W2:Y:S02]  /*9520*/  SYNCS.PHASECHK.TRANS64.TRYWAIT P0, [R0+URZ], R2 ;  /* 0x00000002000075a7 */ /* 0x0022a400080011ff */
[----:B--2---:R-:W-:Y:S05]  /*9530*/  @!P0 NANOSLEEP.SYNCS 0x989680 ;  /* 0x009896800000895d */ /* 0x004fea0003900000 */
[----:B------:R-:W2:Y:S02]  /*9540*/  @!P0 SYNCS.PHASECHK.TRANS64 P0, [R0+URZ], R2 ;  /* 0x00000002000085a7 */ /* 0x000ea400080010ff */
[----:B--2---:R-:W-:Y:S05]  /*9550*/  @!P0 BRA `(.L_x_135) ;  /* 0xfffffffc00f08947 */ /* 0x004fea000383ffff */
[----:B------:R-:W-:Y:S05]  /*9560*/  BRA `(.L_x_136) ;  /* 0xffffff9800447947 */ /* 0x000fea000383ffff */
.L_x_36:
[----:B------:R-:W-:-:S07]  /*9570*/  MOV R0, UR5 ;  /* 0x0000000500007c02 */ /* 0x000fce0008000f00 */
.L_x_137:
[----:B-1----:R1:W2:Y:S02]  /*9580*/  SYNCS.PHASECHK.TRANS64.TRYWAIT P0, [R0+URZ], R2 ;  /* 0x00000002000075a7 */ /* 0x0022a400080011ff */
[----:B--2---:R-:W-:Y:S05]  /*9590*/  @!P0 NANOSLEEP.SYNCS 0x989680 ;  /* 0x009896800000895d */ /* 0x004fea0003900000 */
[----:B------:R-:W2:Y:S02]  /*95a0*/  @!P0 SYNCS.PHASECHK.TRANS64 P0, [R0+URZ], R2 ;  /* 0x00000002000085a7 */ /* 0x000ea400080010ff */
[----:B--2---:R-:W-:Y:S05]  /*95b0*/  @!P0 BRA `(.L_x_137) ;  /* 0xfffffffc00f08947 */ /* 0x004fea000383ffff */
[----:B------:R-:W-:Y:S05]  /*95c0*/  BRA `(.L_x_138) ;  /* 0xffffff9800547947 */ /* 0x000fea000383ffff */
.L_x_37:
[----:B------:R-:W-:-:S07]  /*95d0*/  MOV R0, UR5 ;  /* 0x0000000500007c02 */ /* 0x000fce0008000f00 */
.L_x_139:
[----:B-1----:R1:W2:Y:S02]  /*95e0*/  SYNCS.PHASECHK.TRANS64.TRYWAIT P0, [R0+URZ], R2 ;  /* 0x00000002000075a7 */ /* 0x0022a400080011ff */
[----:B--2---:R-:W-:Y:S05]  /*95f0*/  @!P0 NANOSLEEP.SYNCS 0x989680 ;  /* 0x009896800000895d */ /* 0x004fea0003900000 */
[----:B------:R-:W2:Y:S02]  /*9600*/  @!P0 SYNCS.PHASECHK.TRANS64 P0, [R0+URZ], R2 ;  /* 0x00000002000085a7 */ /* 0x000ea400080010ff */
[----:B--2---:R-:W-:Y:S05]  /*9610*/  @!P0 BRA `(.L_x_139) ;  /* 0xfffffffc00f08947 */ /* 0x004fea000383ffff */
[----:B------:R-:W-:Y:S05]  /*9620*/  BRA `(.L_x_140) ;  /* 0xffffff9800647947 */ /* 0x000fea000383ffff */
.L_x_38:
[----:B------:R-:W-:-:S07]  /*9630*/  MOV R0, UR5 ;  /* 0x0000000500007c02 */ /* 0x000fce0008000f00 */
.L_x_141:
[----:B-1----:R1:W2:Y:S02]  /*9640*/  SYNCS.PHASECHK.TRANS64.TRYWAIT P0, [R0+URZ], R2 ;  /* 0x00000002000075a7 */ /* 0x0022a400080011ff */
[----:B--2---:R-:W-:Y:S05]  /*9650*/  @!P0 NANOSLEEP.SYNCS 0x989680 ;  /* 0x009896800000895d */ /* 0x004fea0003900000 */
[----:B------:R-:W2:Y:S02]  /*9660*/  @!P0 SYNCS.PHASECHK.TRANS64 P0, [R0+URZ], R2 ;  /* 0x00000002000085a7 */ /* 0x000ea400080010ff */
[----:B--2---:R-:W-:Y:S05]  /*9670*/  @!P0 BRA `(.L_x_141) ;  /* 0xfffffffc00f08947 */ /* 0x004fea000383ffff */
[----:B------:R-:W-:Y:S05]  /*9680*/  BRA `(.L_x_142) ;  /* 0xffffff9800747947 */ /* 0x000fea000383ffff */
.L_x_39:
[----:B------:R-:W-:-:S07]  /*9690*/  MOV R0, UR5 ;  /* 0x0000000500007c02 */ /* 0x000fce0008000f00 */
.L_x_143:
[----:B-1----:R1:W2:Y:S02]  /*96a0*/  SYNCS.PHASECHK.TRANS64.TRYWAIT P0, [R0+URZ], R2 ;  /* 0x00000002000075a7 */ /* 0x0022a400080011ff */
[----:B--2---:R-:W-:Y:S05]  /*96b0*/  @!P0 NANOSLEEP.SYNCS 0x989680 ;  /* 0x009896800000895d */ /* 0x004fea0003900000 */
[----:B------:R-:W2:Y:S02]  /*96c0*/  @!P0 SYNCS.PHASECHK.TRANS64 P0, [R0+URZ], R2 ;  /* 0x00000002000085a7 */ /* 0x000ea400080010ff */
[----:B--2---:R-:W-:Y:S05]  /*96d0*/  @!P0 BRA `(.L_x_143) ;  /* 0xfffffffc00f08947 */ /* 0x004fea000383ffff */
[----:B------:R-:W-:Y:S05]  /*96e0*/  BRA `(.L_x_144) ;  /* 0xffffff9800847947 */ /* 0x000fea000383ffff */
.L_x_42:
[----:B------:R-:W-:-:S07]  /*96f0*/  MOV R4, UR4 ;  /* 0x0000000400047c02 */ /* 0x000fce0008000f00 */
.L_x_145:
[----:B--2---:R2:W3:Y:S02]  /*9700*/  SYNCS.PHASECHK.TRANS64.TRYWAIT P1, [R4+URZ+0xd8], R6 ;  /* 0x0000d806040075a7 */ /* 0x0044e400080211ff */
[----:B---3--:R-:W-:Y:S05]  /*9710*/  @!P1 NANOSLEEP.SYNCS 0x989680 ;  /* 0x009896800000995d */ /* 0x008fea0003900000 */
[----:B------:R-:W3:Y:S02]  /*9720*/  @!P1 SYNCS.PHASECHK.TRANS64 P1, [R4+URZ+0xd8], R6 ;  /* 0x0000d806040095a7 */ /* 0x000ee400080210ff */
[----:B---3--:R-:W-:Y:S05]  /*9730*/  @!P1 BRA `(.L_x_145) ;  /* 0xfffffffc00f09947 */ /* 0x008fea000383ffff */
[----:B------:R-:W-:Y:S05]  /*9740*/  BRA `(.L_x_146) ;  /* 0xffffff9800f47947 */ /* 0x000fea000383ffff */
.L_x_43:
[----:B--2---:R-:W-:-:S07]  /*9750*/  MOV R4, UR4 ;  /* 0x0000000400047c02 */ /* 0x004fce0008000f00 */
.L_x_147:
[----:B--2---:R2:W3:Y:S02]  /*9760*/  SYNCS.PHASECHK.TRANS64.TRYWAIT P1, [R4+URZ+0xd0], R5 ;  /* 0x0000d005040075a7 */ /* 0x0044e400080211ff */
[----:B---3--:R-:W-:Y:S05]  /*9770*/  @!P1 NANOSLEEP.SYNCS 0x989680 ;  /* 0x009896800000995d */ /* 0x008fea0003900000 */
[----:B------:R-:W3:Y:S02]  /*9780*/  @!P1 SYNCS.PHASECHK.TRANS64 P1, [R4+URZ+0xd0], R5 ;  /* 0x0000d005040095a7 */ /* 0x000ee400080210ff */
[----:B---3--:R-:W-:Y:S05]  /*9790*/  @!P1 BRA `(.L_x_147) ;  /* 0xfffffffc00f09947 */ /* 0x008fea000383ffff */
[----:B------:R-:W-:Y:S05]  /*97a0*/  BRA `(.L_x_148) ;  /* 0xffffff9800fc7947 */ /* 0x000fea000383ffff */
.L_x_51:
[----:B------:R-:W-:-:S07]  /*97b0*/  MOV R0, UR20 ;  /* 0x0000001400007c02 */ /* 0x000fce0008000f00 */
.L_x_149:
[----:B-1----:R1:W2:Y:S02]  /*97c0*/  SYNCS.PHASECHK.TRANS64.TRYWAIT P0, [R0+URZ+0xd0], R2 ;  /* 0x0000d002000075a7 */ /* 0x0022a400080011ff */
[----:B--2---:R-:W-:Y:S05]  /*97d0*/  @!P0 NANOSLEEP.SYNCS 0x989680 ;  /* 0x009896800000895d */ /* 0x004fea0003900000 */
[----:B------:R-:W2:Y:S02]  /*97e0*/  @!P0 SYNCS.PHASECHK.TRANS64 P0, [R0+URZ+0xd0], R2 ;  /* 0x0000d002000085a7 */ /* 0x000ea400080010ff */
[----:B--2---:R-:W-:Y:S05]  /*97f0*/  @!P0 BRA `(.L_x_149) ;  /* 0xfffffffc00f08947 */ /* 0x004fea000383ffff */
[----:B------:R-:W-:Y:S05]  /*9800*/  BRA `(.L_x_150) ;  /* 0xffffffa000887947 */ /* 0x000fea000383ffff */
.L_x_52:
[----:B------:R-:W-:-:S07]  /*9810*/  MOV R0, UR24 ;  /* 0x0000001800007c02 */ /* 0x000fce0008000f00 */
.L_x_151:
[----:B-1----:R1:W2:Y:S02]  /*9820*/  SYNCS.PHASECHK.TRANS64.TRYWAIT P0, [R0+URZ+0xf0], R2 ;  /* 0x0000f002000075a7 */ /* 0x0022a400080011ff */
[----:B--2---:R-:W-:Y:S05]  /*9830*/  @!P0 NANOSLEEP.SYNCS 0x989680 ;  /* 0x009896800000895d */ /* 0x004fea0003900000 */
[----:B------:R-:W2:Y:S02]  /*9840*/  @!P0 SYNCS.PHASECHK.TRANS64 P0, [R0+URZ+0xf0], R2 ;  /* 0x0000f002000085a7 */ /* 0x000ea400080010ff */
[----:B--2---:R-:W-:Y:S05]  /*9850*/  @!P0 BRA `(.L_x_151) ;  /* 0xfffffffc00f08947 */ /* 0x004fea000383ffff */
[----:B------:R-:W-:Y:S05]  /*9860*/  BRA `(.L_x_152) ;  /* 0xffffffa000a07947 */ /* 0x000fea000383ffff */
.L_x_55:
[----:B-1----:R-:W-:Y:S07]  /*9870*/  MOV R0, UR18 ;  /* 0x0000001200007c02 */ /* 0x002fee0008000f00 */
.L_x_153:
[----:B-1----:R1:W2:Y:S02]  /*9880*/  SYNCS.PHASECHK.TRANS64.TRYWAIT P0, [R0+URZ], R3 ;  /* 0x00000003000075a7 */ /* 0x0022a400080011ff */
[----:B--2---:R-:W-:Y:S05]  /*9890*/  @!P0 NANOSLEEP.SYNCS 0x989680 ;  /* 0x009896800000895d */ /* 0x004fea0003900000 */
[----:B------:R-:W2:Y:S02]  /*98a0*/  @!P0 SYNCS.PHASECHK.TRANS64 P0, [R0+URZ], R3 ;  /* 0x00000003000085a7 */ /* 0x000ea400080010ff */
[----:B--2---:R-:W-:Y:S05]  /*98b0*/  @!P0 BRA `(.L_x_153) ;  /* 0xfffffffc00f08947 */ /* 0x004fea000383ffff */
[----:B------:R-:W-:Y:S05]  /*98c0*/  BRA `(.L_x_54) ;  /* 0xffffffa000c47947 */ /* 0x000fea000383ffff */
.L_x_58:
[----:B------:R-:W-:-:S07]  /*98d0*/  MOV R0, UR4 ;  /* 0x0000000400007c02 */ /* 0x000fce0008000f00 */
.L_x_154:
[----:B-1----:R1:W3:Y:S02]  /*98e0*/  SYNCS.PHASECHK.TRANS64.TRYWAIT P0, [R0+URZ], R2 ;  /* 0x00000002000075a7 */ /* 0x0022e400080011ff */
[----:B---3--:R-:W-:Y:S05]  /*98f0*/  @!P0 NANOSLEEP.SYNCS 0x989680 ;  /* 0x009896800000895d */ /* 0x008fea0003900000 */
[----:B------:R-:W3:Y:S02]  /*9900*/  @!P0 SYNCS.PHASECHK.TRANS64 P0, [R0+URZ], R2 ;  /* 0x00000002000085a7 */ /* 0x000ee400080010ff */
[----:B---3--:R-:W-:Y:S05]  /*9910*/  @!P0 BRA `(.L_x_154) ;  /* 0xfffffffc00f08947 */ /* 0x008fea000383ffff */
[----:B------:R-:W-:Y:S05]  /*9920*/  BRA `(.L_x_155) ;  /* 0xffffffa400c87947 */ /* 0x000fea000383ffff */
.L_x_59:
[----:B------:R-:W-:-:S07]  /*9930*/  MOV R0, UR4 ;  /* 0x0000000400007c02 */ /* 0x000fce0008000f00 */
.L_x_156:
[----:B-1----:R1:W2:Y:S02]  /*9940*/  SYNCS.PHASECHK.TRANS64.TRYWAIT P0, [R0+URZ], R2 ;  /* 0x00000002000075a7 */ /* 0x0022a400080011ff */
[----:B--2---:R-:W-:Y:S05]  /*9950*/  @!P0 NANOSLEEP.SYNCS 0x989680 ;  /* 0x009896800000895d */ /* 0x004fea0003900000 */
[----:B------:R-:W2:Y:S02]  /*9960*/  @!P0 SYNCS.PHASECHK.TRANS64 P0, [R0+URZ], R2 ;  /* 0x00000002000085a7 */ /* 0x000ea400080010ff */
[----:B--2---:R-:W-:Y:S05]  /*9970*/  @!P0 BRA `(.L_x_156) ;  /* 0xfffffffc00f08947 */ /* 0x004fea000383ffff */
[----:B------:R-:W-:Y:S05]  /*9980*/  BRA `(.L_x_157) ;  /* 0xffffffa400d47947 */ /* 0x000fea000383ffff */
.L_x_64:
[----:B------:R-:W-:Y:S07]  /*9990*/  MOV R0, UR20 ;  /* 0x0000001400007c02 */ /* 0x000fee0008000f00 */
.L_x_158:
[----:B-1----:R1:W2:Y:S02]  /*99a0*/  SYNCS.PHASECHK.TRANS64.TRYWAIT P0, [R0+URZ+0xd0], R2 ;  /* 0x0000d002000075a7 */ /* 0x0022a400080011ff */
[----:B--2---:R-:W-:Y:S05]  /*99b0*/  @!P0 NANOSLEEP.SYNCS 0x989680 ;  /* 0x009896800000895d */ /* 0x004fea0003900000 */
[----:B------:R-:W2:Y:S02]  /*99c0*/  @!P0 SYNCS.PHASECHK.TRANS64 P0, [R0+URZ+0xd0], R2 ;  /* 0x0000d002000085a7 */ /* 0x000ea400080010ff */
[----:B--2---:R-:W-:Y:S05]  /*99d0*/  @!P0 BRA `(.L_x_158) ;  /* 0xfffffffc00f08947 */ /* 0x004fea000383ffff */
[----:B------:R-:W-:Y:S05]  /*99e0*/  BRA `(.L_x_159) ;  /* 0xffffffac00307947 */ /* 0x000fea000383ffff */
.L_x_67:
[----:B------:R-:W-:Y:S07]  /*99f0*/  MOV R0, UR20 ;  /* 0x0000001400007c02 */ /* 0x000fee0008000f00 */
.L_x_160:
[----:B-1----:R1:W2:Y:S02]  /*9a00*/  SYNCS.PHASECHK.TRANS64.TRYWAIT P2, [R0+URZ+0xc8], R2 ;  /* 0x0000c802000075a7 */ /* 0x0022a400080411ff */
[----:B--2---:R-:W-:Y:S05]  /*9a10*/  @!P2 NANOSLEEP.SYNCS 0x989680 ;  /* 0x009896800000a95d */ /* 0x004fea0003900000 */
[----:B------:R-:W2:Y:S02]  /*9a20*/  @!P2 SYNCS.PHASECHK.TRANS64 P2, [R0+URZ+0xc8], R2 ;  /* 0x0000c8020000a5a7 */ /* 0x000ea400080410ff */
[----:B--2---:R-:W-:Y:S05]  /*9a30*/  @!P2 BRA `(.L_x_160) ;  /* 0xfffffffc00f0a947 */ /* 0x004fea000383ffff */
[----:B------:R-:W-:Y:S05]  /*9a40*/  BRA `(.L_x_66) ;  /* 0xffffffb000887947 */ /* 0x000fea000383ffff */
.L_x_70:
[----:B------:R-:W-:Y:S07]  /*9a50*/  MOV R2, UR20 ;  /* 0x0000001400027c02 */ /* 0x000fee0008000f00 */
.L_x_161:
[----:B-1----:R1:W2:Y:S02]  /*9a60*/  SYNCS.PHASECHK.TRANS64.TRYWAIT P1, [R2+URZ+0xa0], R8 ;  /* 0x0000a008020075a7 */ /* 0x0022a400080211ff */
[----:B--2---:R-:W-:Y:S05]  /*9a70*/  @!P1 NANOSLEEP.SYNCS 0x989680 ;  /* 0x009896800000995d */ /* 0x004fea0003900000 */
[----:B------:R-:W2:Y:S02]  /*9a80*/  @!P1 SYNCS.PHASECHK.TRANS64 P1, [R2+URZ+0xa0], R8 ;  /* 0x0000a008020095a7 */ /* 0x000ea400080210ff */
[----:B--2---:R-:W-:Y:S05]  /*9a90*/  @!P1 BRA `(.L_x_161) ;  /* 0xfffffffc00f09947 */ /* 0x004fea000383ffff */
[----:B------:R-:W-:Y:S05]  /*9aa0*/  BRA `(.L_x_162) ;  /* 0xffffffb4003c7947 */ /* 0x000fea000383ffff */
.L_x_71:
[----:B------:R-:W-:Y:S07]  /*9ab0*/  MOV R2, UR20 ;  /* 0x0000001400027c02 */ /* 0x000fee0008000f00 */
.L_x_163:
[----:B-1----:R1:W2:Y:S02]  /*9ac0*/  SYNCS.PHASECHK.TRANS64.TRYWAIT P1, [R2+URZ+0xa8], R8 ;  /* 0x0000a808020075a7 */ /* 0x0022a400080211ff */
[----:B--2---:R-:W-:Y:S05]  /*9ad0*/  @!P1 NANOSLEEP.SYNCS 0x989680 ;  /* 0x009896800000995d */ /* 0x004fea0003900000 */
[----:B------:R-:W2:Y:S02]  /*9ae0*/  @!P1 SYNCS.PHASECHK.TRANS64 P1, [R2+URZ+0xa8], R8 ;  /* 0x0000a808020095a7 */ /* 0x000ea400080210ff */
[----:B--2---:R-:W-:Y:S05]  /*9af0*/  @!P1 BRA `(.L_x_163) ;  /* 0xfffffffc00f09947 */ /* 0x004fea000383ffff */
[----:B------:R-:W-:Y:S05]  /*9b00*/  BRA `(.L_x_164) ;  /* 0xffffffb400847947 */ /* 0x000fea000383ffff */
.L_x_72:
[----:B------:R-:W-:Y:S07]  /*9b10*/  MOV R2, UR20 ;  /* 0x0000001400027c02 */ /* 0x000fee0008000f00 */
.L_x_165:
[----:B-1----:R1:W2:Y:S02]  /*9b20*/  SYNCS.PHASECHK.TRANS64.TRYWAIT P1, [R2+URZ+0xb0], R8 ;  /* 0x0000b008020075a7 */ /* 0x0022a400080211ff */
[----:B--2---:R-:W-:Y:S05]  /*9b30*/  @!P1 NANOSLEEP.SYNCS 0x989680 ;  /* 0x009896800000995d */ /* 0x004fea0003900000 */
[----:B------:R-:W2:Y:S02]  /*9b40*/  @!P1 SYNCS.PHASECHK.TRANS64 P1, [R2+URZ+0xb0], R8 ;  /* 0x0000b008020095a7 */ /* 0x000ea400080210ff */
[----:B--2---:R-:W-:Y:S05]  /*9b50*/  @!P1 BRA `(.L_x_165) ;  /* 0xfffffffc00f09947 */ /* 0x004fea000383ffff */
[----:B------:R-:W-:Y:S05]  /*9b60*/  BRA `(.L_x_166) ;  /* 0xffffffb400cc7947 */ /* 0x000fea000383ffff */
.L_x_73:
[----:B------:R-:W-:Y:S07]  /*9b70*/  MOV R0, UR20 ;  /* 0x0000001400007c02 */ /* 0x000fee0008000f00 */
.L_x_167:
[----:B-1----:R1:W2:Y:S02]  /*9b80*/  SYNCS.PHASECHK.TRANS64.TRYWAIT P0, [R0+URZ+0xb8], R8 ;  /* 0x0000b808000075a7 */ /* 0x0022a400080011ff */
[----:B--2---:R-:W-:Y:S05]  /*9b90*/  @!P0 NANOSLEEP.SYNCS 0x989680 ;  /* 0x009896800000895d */ /* 0x004fea0003900000 */
[----:B------:R-:W2:Y:S02]  /*9ba0*/  @!P0 SYNCS.PHASECHK.TRANS64 P0, [R0+URZ+0xb8], R8 ;  /* 0x0000b808000085a7 */ /* 0x000ea400080010ff */
[----:B--2---:R-:W-:Y:S05]  /*9bb0*/  @!P0 BRA `(.L_x_167) ;  /* 0xfffffffc00f08947 */ /* 0x004fea000383ffff */
[----:B------:R-:W-:Y:S05]  /*9bc0*/  BRA `(.L_x_168) ;  /* 0xffffffb800187947 */ /* 0x000fea000383ffff */
.L_x_75:
[----:B------:R-:W-:-:S07]  /*9bd0*/  MOV R0, UR20 ;  /* 0x0000001400007c02 */ /* 0x000fce0008000f00 */
.L_x_169:
[----:B--2---:R2:W3:Y:S02]  /*9be0*/  SYNCS.PHASECHK.TRANS64.TRYWAIT P0, [R0+URZ+0xa0], R2 ;  /* 0x0000a002000075a7 */ /* 0x0044e400080011ff */
[----:B---3--:R-:W-:Y:S05]  /*9bf0*/  @!P0 NANOSLEEP.SYNCS 0x989680 ;  /* 0x009896800000895d */ /* 0x008fea0003900000 */
[----:B------:R-:W3:Y:S02]  /*9c00*/  @!P0 SYNCS.PHASECHK.TRANS64 P0, [R0+URZ+0xa0], R2 ;  /* 0x0000a002000085a7 */ /* 0x000ee400080010ff */
[----:B---3--:R-:W-:Y:S05]  /*9c10*/  @!P0 BRA `(.L_x_169) ;  /* 0xfffffffc00f08947 */ /* 0x008fea000383ffff */
[----:B------:R-:W-:Y:S05]  /*9c20*/  BRA `(.L_x_170) ;  /* 0xffffffb800807947 */ /* 0x000fea000383ffff */
.L_x_76:
[----:B--2---:R-:W-:-:S07]  /*9c30*/  MOV R0, UR20 ;  /* 0x0000001400007c02 */ /* 0x004fce0008000f00 */
.L_x_171:
[----:B--2---:R2:W3:Y:S02]  /*9c40*/  SYNCS.PHASECHK.TRANS64.TRYWAIT P0, [R0+URZ+0xa8], R2 ;  /* 0x0000a802000075a7 */ /* 0x0044e400080011ff */
[----:B---3--:R-:W-:Y:S05]  /*9c50*/  @!P0 NANOSLEEP.SYNCS 0x989680 ;  /* 0x009896800000895d */ /* 0x008fea0003900000 */
[----:B------:R-:W3:Y:S02]  /*9c60*/  @!P0 SYNCS.PHASECHK.TRANS64 P0, [R0+URZ+0xa8], R2 ;  /* 0x0000a802000085a7 */ /* 0x000ee400080010ff */
[----:B---3--:R-:W-:Y:S05]  /*9c70*/  @!P0 BRA `(.L_x_171) ;  /* 0xfffffffc00f08947 */ /* 0x008fea000383ffff */
[----:B------:R-:W-:Y:S05]  /*9c80*/  BRA `(.L_x_172) ;  /* 0xffffffb800707947 */ /* 0x000fea000383ffff */
.L_x_77:
[----:B--2---:R-:W-:-:S07]  /*9c90*/  MOV R0, UR20 ;  /* 0x0000001400007c02 */ /* 0x004fce0008000f00 */
.L_x_173:
[----:B--2---:R2:W3:Y:S02]  /*9ca0*/  SYNCS.PHASECHK.TRANS64.TRYWAIT P0, [R0+URZ+0xb0], R2 ;  /* 0x0000b002000075a7 */ /* 0x0044e400080011ff */
[----:B---3--:R-:W-:Y:S05]  /*9cb0*/  @!P0 NANOSLEEP.SYNCS 0x989680 ;  /* 0x009896800000895d */ /* 0x008fea0003900000 */
[----:B------:R-:W3:Y:S02]  /*9cc0*/  @!P0 SYNCS.PHASECHK.TRANS64 P0, [R0+URZ+0xb0], R2 ;  /* 0x0000b002000085a7 */ /* 0x000ee400080010ff */
[----:B---3--:R-:W-:Y:S05]  /*9cd0*/  @!P0 BRA `(.L_x_173) ;  /* 0xfffffffc00f08947 */ /* 0x008fea000383ffff */
[----:B------:R-:W-:Y:S05]  /*9ce0*/  BRA `(.L_x_174) ;  /* 0xffffffb800607947 */ /* 0x000fea000383ffff */
.L_x_79:
[----:B------:R-:W-:Y:S07]  /*9cf0*/  MOV R0, UR49 ;  /* 0x0000003100007c02 */ /* 0x000fee0008000f00 */
.L_x_175:
[----:B-1----:R1:W2:Y:S02]  /*9d00*/  SYNCS.PHASECHK.TRANS64.TRYWAIT P0, [R0+URZ+0xd0], R2 ;  /* 0x0000d002000075a7 */ /* 0x0022a400080011ff */
[----:B--2---:R-:W-:Y:S05]  /*9d10*/  @!P0 NANOSLEEP.SYNCS 0x989680 ;  /* 0x009896800000895d */ /* 0x004fea0003900000 */
[----:B------:R-:W2:Y:S02]  /*9d20*/  @!P0 SYNCS.PHASECHK.TRANS64 P0, [R0+URZ+0xd0], R2 ;  /* 0x0000d002000085a7 */ /* 0x000ea400080010ff */
[----:B--2---:R-:W-:Y:S05]  /*9d30*/  @!P0 BRA `(.L_x_175) ;  /* 0xfffffffc00f08947 */ /* 0x004fea000383ffff */
[----:B------:R-:W-:Y:S05]  /*9d40*/  BRA `(.L_x_176) ;  /* 0xffffffbc00487947 */ /* 0x000fea000383ffff */
.L_x_90:
[----:B-1----:R-:W-:Y:S04]  /*9d50*/  MOV R2, UR49 ;  /* 0x0000003100027c02 */ /* 0x002fe80008000f00 */
[----:B------:R1:W2:Y:S03]  /*9d60*/  SYNCS.PHASECHK.TRANS64.TRYWAIT P1, [R2+URZ+0x80], R3 ;  /* 0x00008003020075a7 */ /* 0x0002a600080211ff */
[----:B--2---:R-:W-:Y:S05]  /*9d70*/  @!P1 NANOSLEEP.SYNCS 0x989680 ;  /* 0x009896800000995d */ /* 0x004fea0003900000 */
[----:B------:R-:W2:Y:S02]  /*9d80*/  @!P1 SYNCS.PHASECHK.TRANS64 P1, [R2+URZ+0x80], R3 ;  /* 0x00008003020095a7 */ /* 0x000ea400080210ff */
[----:B--2---:R-:W-:Y:S05]  /*9d90*/  @!P1 BRA `(.L_x_90) ;  /* 0xfffffffc00ec9947 */ /* 0x004fea000383ffff */
[----:B------:R-:W-:Y:S05]  /*9da0*/  BRA `(.L_x_89) ;  /* 0xffffffcc003c7947 */ /* 0x000fea000383ffff */
.L_x_92:
[----:B-1----:R1:W4:Y:S02]  /*9db0*/  SYNCS.PHASECHK.TRANS64.TRYWAIT P1, [R84+URZ+0xe0], R0 ;  /* 0x0000e000540075a7 */ /* 0x00232400080211ff */
[----:B----4-:R-:W-:Y:S05]  /*9dc0*/  @!P1 NANOSLEEP.SYNCS 0x989680 ;  /* 0x009896800000995d */ /* 0x010fea0003900000 */
[----:B------:R-:W4:Y:S02]  /*9dd0*/  @!P1 SYNCS.PHASECHK.TRANS64 P1, [R84+URZ+0xe0], R0 ;  /* 0x0000e000540095a7 */ /* 0x000f2400080210ff */
[----:B----4-:R-:W-:Y:S05]  /*9de0*/  @!P1 BRA `(.L_x_92) ;  /* 0xfffffffc00f09947 */ /* 0x010fea000383ffff */
[----:B------:R-:W-:Y:S05]  /*9df0*/  BRA `(.L_x_91) ;  /* 0xffffffcc00607947 */ /* 0x000fea000383ffff */
.L_x_101:
[----:B-1----:R1:W2:Y:S02]  /*9e00*/  SYNCS.PHASECHK.TRANS64.TRYWAIT P1, [R2+URZ+0x80], R0 ;  /* 0x00008000020075a7 */ /* 0x0022a400080211ff */
[----:B--2---:R-:W-:Y:S05]  /*9e10*/  @!P1 NANOSLEEP.SYNCS 0x989680 ;  /* 0x009896800000995d */ /* 0x004fea0003900000 */
[----:B------:R-:W2:Y:S02]  /*9e20*/  @!P1 SYNCS.PHASECHK.TRANS64 P1, [R2+URZ+0x80], R0 ;  /* 0x00008000020095a7 */ /* 0x000ea400080210ff */
[----:B--2---:R-:W-:Y:S05]  /*9e30*/  @!P1 BRA `(.L_x_101) ;  /* 0xfffffffc00f09947 */ /* 0x004fea000383ffff */
[----:B------:R-:W-:Y:S05]  /*9e40*/  BRA `(.L_x_100) ;  /* 0xffffffd400947947 */ /* 0x000fea000383ffff */
.L_x_109:
[----:B-1----:R1:W2:Y:S02]  /*9e50*/  SYNCS.PHASECHK.TRANS64.TRYWAIT P1, [R0+URZ+0x80], R5 ;  /* 0x00008005000075a7 */ /* 0x0022a400080211ff */
[----:B--2---:R-:W-:Y:S05]  /*9e60*/  @!P1 NANOSLEEP.SYNCS 0x989680 ;  /* 0x009896800000995d */ /* 0x004fea0003900000 */
[----:B------:R-:W2:Y:S02]  /*9e70*/  @!P1 SYNCS.PHASECHK.TRANS64 P1, [R0+URZ+0x80], R5 ;  /* 0x00008005000095a7 */ /* 0x000ea400080210ff */
[----:B--2---:R-:W-:Y:S05]  /*9e80*/  @!P1 BRA `(.L_x_109) ;  /* 0xfffffffc00f09947 */ /* 0x004fea000383ffff */
[----:B------:R-:W-:Y:S05]  /*9e90*/  BRA `(.L_x_108) ;  /* 0xffffffdc00e47947 */ /* 0x000fea000383ffff */
.L_x_117:
[----:B--2---:R2:W3:Y:S02]  /*9ea0*/  SYNCS.PHASECHK.TRANS64.TRYWAIT P1, [R2+URZ+0x80], R3 ;  /* 0x00008003020075a7 */ /* 0x0044e400080211ff */
[----:B---3--:R-:W-:Y:S05]  /*9eb0*/  @!P1 NANOSLEEP.SYNCS 0x989680 ;  /* 0x009896800000995d */ /* 0x008fea0003900000 */
[----:B------:R-:W3:Y:S02]  /*9ec0*/  @!P1 SYNCS.PHASECHK.TRANS64 P1, [R2+URZ+0x80], R3 ;  /* 0x00008003020095a7 */ /* 0x000ee400080210ff */
[----:B---3--:R-:W-:Y:S05]  /*9ed0*/  @!P1 BRA `(.L_x_117) ;  /* 0xfffffffc00f09947 */ /* 0x008fea000383ffff */
[----:B------:R-:W-:Y:S05]  /*9ee0*/  BRA `(.L_x_116) ;  /* 0xffffffe800307947 */ /* 0x000fea000383ffff */
        .weak           $__internal_0_$__cuda_sm10x_tcgen05_guardrail_trap_col_being_dealloced_not_returned_by_alloc
        .type           $__internal_0_$__cuda_sm10x_tcgen05_guardrail_trap_col_being_dealloced_not_returned_by_alloc,@function
        .size           $__internal_0_$__cuda_sm10x_tcgen05_guardrail_trap_col_being_dealloced_not_returned_by_alloc,($__internal_1_$__cuda_sm10x_tcgen05_guardrail_trap_phase_invalid_during_alloc - $__internal_0_$__cuda_sm10x_tcgen05_guardrail_trap_col_being_dealloced_not_returned_by_alloc)
$__internal_0_$__cuda_sm10x_tcgen05_guardrail_trap_col_being_dealloced_not_returned_by_alloc:
[----:B------:R-:W-:Y:S05]  /*9ef0*/  BPT.TRAP 0x1 ;  /* 0x000000040000795c */ /* 0x000fea0000300000 */
[----:B------:R-:W-:-:S04]  /*9f00*/  HFMA2 R3, -RZ, RZ, 0, 0 ;  /* 0x00000000ff037431 */ /* 0x000fc800000001ff */
[----:B------:R-:W-:Y:S05]  /*9f10*/  RET.REL.NODEC R2 `(_ZN7cutlass13device_kernelINS_4conv6kernel13ConvUniversalINS1_16ConvProblemShapeILNS1_8OperatorE1ELi3EEENS1_10collective14CollectiveConvINS1_47MainloopSm100TmaUmmaWarpSpecializedImplicitGemmILS5_1ELi8ELi3ELi1ELi2EN4cute5tupleIJNSA_1CILi1EEESD_SD_EEEEENSB_IJNSC_ILi64EEENSC_ILi128EEENSB_IJNSC_ILi32EEEEEEEEENS_10tfloat32_tESL_NSA_8TiledMMAINSA_8MMA_AtomIJNSA_17SM100_MMA_TF32_SSISL_SL_fLi64ELi128ELNSA_4UMMA5MajorE0ELSQ_1ELNSP_7ScaleInE0ELSR_0EEEEEENSA_6LayoutISE_NSB_IJNSC_ILi0EEESV_SV_EEEEENSB_IJNSA_10UnderscoreESY_SY_EEEEENS7_6detail27Sm100ImplicitGemmTileTraitsINSA_20SM90_TMA_LOAD_IM2COLENSA_14ComposedLayoutINSA_7SwizzleILi3ELi4ELi3EEENSA_18smem_ptr_flag_bitsILi32EEENSU_INSB_IJNSC_ILi8EEESI_EEENSB_IJSI_SD_EEEEEEEvEENS12_INSA_13SM90_TMA_LOADENS14_INS15_ILi2ELi5ELi2EEES18_NSU_INSB_IJSI_NSC_ILi4EEEEEENSB_IJSD_SI_EEEEEEEvEEEENS_8epilogue10collective18CollectiveEpilogueINS1O_23Sm100TmaWarpSpecializedILi4ELi2ELi16ELb1ELb0EEEJSK_NSB_IJNSU_ISG_SD_EENSU_ISI_SD_EEEEESL_NSB_IJNSB_IJllllEEESD_SV_EEESL_S1X_NS1O_6fusion15FusionCallbacksIS1S_NS1Y_17LinearCombinationISL_fSL_fLNS_15FloatRoundStyleE2EEESK_S1V_JEEENSA_5SM1004TMEM4LOAD26SM100_TMEM_LOAD_16dp128b8xES13_S1D_NSA_17SM75_U32x4_LDSM_NENSA_21SM90_TMA_STORE_IM2COLES1D_NSA_17SM90_U32x4_STSM_NENSA_39AutoVectorizingCopyWithAssumedAlignmentILi128EEEEEEvvEEEEvNT_6ParamsE) ;  /* 0xffffff6002387950 */ /* 0x000fea0003c3ffff */
        .weak           $__internal_1_$__cuda_sm10x_tcgen05_guardrail_trap_phase_invalid_during_alloc
        .type           $__internal_1_$__cuda_sm10x_tcgen05_guardrail_trap_phase_invalid_during_alloc,@function
        .size           $__internal_1_$__cuda_sm10x_tcgen05_guardrail_trap_phase_invalid_during_alloc,($__internal_2_$__cuda_sm10x_tcgen05_guardrail_trap_unallocated_columns_being_dealloced - $__internal_1_$__cuda_sm10x_tcgen05_guardrail_trap_phase_invalid_during_alloc)
$__internal_1_$__cuda_sm10x_tcgen05_guardrail_trap_phase_invalid_during_alloc:
[----:B------:R-:W-:Y:S05]  /*9f20*/  BPT.TRAP 0x1 ;  /* 0x000000040000795c */ /* 0x000fea0000300000 */
[----:B------:R-:W-:-:S04]  /*9f30*/  MOV R3, 0x0 ;  /* 0x0000000000037802 */ /* 0x000fc80000000f00 */
[----:B------:R-:W-:Y:S05]  /*9f40*/  RET.REL.NODEC R2 `(_ZN7cutlass13device_kernelINS_4conv6kernel13ConvUniversalINS1_16ConvProblemShapeILNS1_8OperatorE1ELi3EEENS1_10collective14CollectiveConvINS1_47MainloopSm100TmaUmmaWarpSpecializedImplicitGemmILS5_1ELi8ELi3ELi1ELi2EN4cute5tupleIJNSA_1CILi1EEESD_SD_EEEEENSB_IJNSC_ILi64EEENSC_ILi128EEENSB_IJNSC_ILi32EEEEEEEEENS_10tfloat32_tESL_NSA_8TiledMMAINSA_8MMA_AtomIJNSA_17SM100_MMA_TF32_SSISL_SL_fLi64ELi128ELNSA_4UMMA5MajorE0ELSQ_1ELNSP_7ScaleInE0ELSR_0EEEEEENSA_6LayoutISE_NSB_IJNSC_ILi0EEESV_SV_EEEEENSB_IJNSA_10UnderscoreESY_SY_EEEEENS7_6detail27Sm100ImplicitGemmTileTraitsINSA_20SM90_TMA_LOAD_IM2COLENSA_14ComposedLayoutINSA_7SwizzleILi3ELi4ELi3EEENSA_18smem_ptr_flag_bitsILi32EEENSU_INSB_IJNSC_ILi8EEESI_EEENSB_IJSI_SD_EEEEEEEvEENS12_INSA_13SM90_TMA_LOADENS14_INS15_ILi2ELi5ELi2EEES18_NSU_INSB_IJSI_NSC_ILi4EEEEEENSB_IJSD_SI_EEEEEEEvEEEENS_8epilogue10collective18CollectiveEpilogueINS1O_23Sm100TmaWarpSpecializedILi4ELi2ELi16ELb1ELb0EEEJSK_NSB_IJNSU_ISG_SD_EENSU_ISI_SD_EEEEESL_NSB_IJNSB_IJllllEEESD_SV_EEESL_S1X_NS1O_6fusion15FusionCallbacksIS1S_NS1Y_17LinearCombinationISL_fSL_fLNS_15FloatRoundStyleE2EEESK_S1V_JEEENSA_5SM1004TMEM4LOAD26SM100_TMEM_LOAD_16dp128b8xES13_S1D_NSA_17SM75_U32x4_LDSM_NENSA_21SM90_TMA_STORE_IM2COLES1D_NSA_17SM90_U32x4_STSM_NENSA_39AutoVectorizingCopyWithAssumedAlignmentILi128EEEEEEvvEEEEvNT_6ParamsE) ;  /* 0xffffff60022c7950 */ /* 0x000fea0003c3ffff */
        .weak           $__internal_2_$__cuda_sm10x_tcgen05_guardrail_trap_unallocated_columns_being_dealloced
        .type           $__internal_2_$__cuda_sm10x_tcgen05_guardrail_trap_unallocated_columns_being_dealloced,@function
        .size           $__internal_2_$__cuda_sm10x_tcgen05_guardrail_trap_unallocated_columns_being_dealloced,(.L_x_178 - $__internal_2_$__cuda_sm10x_tcgen05_guardrail_trap_unallocated_columns_being_dealloced)
$__internal_2_$__cuda_sm10x_tcgen05_guardrail_trap_unallocated_columns_being_dealloced:
[----:B------:R-:W-:Y:S05]  /*9f50*/  BPT.TRAP 0x1 ;  /* 0x000000040000795c */ /* 0x000fea0000300000 */
[----:B------:R-:W-:-:S04]  /*9f60*/  HFMA2 R3, -RZ, RZ, 0, 0 ;  /* 0x00000000ff037431 */ /* 0x000fc800000001ff */
[----:B------:R-:W-:Y:S05]  /*9f70*/  RET.REL.NODEC R2 `(_ZN7cutlass13device_kernelINS_4conv6kernel13ConvUniversalINS1_16ConvProblemShapeILNS1_8OperatorE1ELi3EEENS1_10collective14CollectiveConvINS1_47MainloopSm100TmaUmmaWarpSpecializedImplicitGemmILS5_1ELi8ELi3ELi1ELi2EN4cute5tupleIJNSA_1CILi1EEESD_SD_EEEEENSB_IJNSC_ILi64EEENSC_ILi128EEENSB_IJNSC_ILi32EEEEEEEEENS_10tfloat32_tESL_NSA_8TiledMMAINSA_8MMA_AtomIJNSA_17SM100_MMA_TF32_SSISL_SL_fLi64ELi128ELNSA_4UMMA5MajorE0ELSQ_1ELNSP_7ScaleInE0ELSR_0EEEEEENSA_6LayoutISE_NSB_IJNSC_ILi0EEESV_SV_EEEEENSB_IJNSA_10UnderscoreESY_SY_EEEEENS7_6detail27Sm100ImplicitGemmTileTraitsINSA_20SM90_TMA_LOAD_IM2COLENSA_14ComposedLayoutINSA_7SwizzleILi3ELi4ELi3EEENSA_18smem_ptr_flag_bitsILi32EEENSU_INSB_IJNSC_ILi8EEESI_EEENSB_IJSI_SD_EEEEEEEvEENS12_INSA_13SM90_TMA_LOADENS14_INS15_ILi2ELi5ELi2EEES18_NSU_INSB_IJSI_NSC_ILi4EEEEEENSB_IJSD_SI_EEEEEEEvEEEENS_8epilogue10collective18CollectiveEpilogueINS1O_23Sm100TmaWarpSpecializedILi4ELi2ELi16ELb1ELb0EEEJSK_NSB_IJNSU_ISG_SD_EENSU_ISI_SD_EEEEESL_NSB_IJNSB_IJllllEEESD_SV_EEESL_S1X_NS1O_6fusion15FusionCallbacksIS1S_NS1Y_17LinearCombinationISL_fSL_fLNS_15FloatRoundStyleE2EEESK_S1V_JEEENSA_5SM1004TMEM4LOAD26SM100_TMEM_LOAD_16dp128b8xES13_S1D_NSA_17SM75_U32x4_LDSM_NENSA_21SM90_TMA_STORE_IM2COLES1D_NSA_17SM90_U32x4_STSM_NENSA_39AutoVectorizingCopyWithAssumedAlignmentILi128EEEEEEvvEEEEvNT_6ParamsE) ;  /* 0xffffff6002207950 */ /* 0x000fea0003c3ffff */
.L_x_177:
[----:B------:R-:W-:-:S00]  /*9f80*/  BRA `(.L_x_177) ;  /* 0xfffffffc00fc7947 */ /* 0x000fc0000383ffff */
[----:B------:R-:W-:-:S00]  /*9f90*/  NOP ;  /* 0x0000000000007918 */ /* 0x000fc00000000000 */
        /* <DEDUP_REMOVED lines=14> */
.L_x_178:


//--------------------- .nv.global.init           --------------------------
	.section	.nv.global.init,"aw",@progbits
.nv.global.init:
	.type		$str$29,@object
	.size		$str$29,($str$30 - $str$29)
$str$29:
        /*0000*/ 	.byte	0x28, 0x61, 0x64, 0x64, 0x72, 0x65, 0x73, 0x73, 0x20, 0x26, 0x20, 0x6d, 0x61, 0x73, 0x6b, 0x29
        /*0010*/ 	.byte	0x20, 0x3d, 0x3d, 0x20, 0x30, 0x00
	.type		$str$30,@object
	.size		$str$30,($str$28 - $str$30)
$str$30:
        /*0016*/ 	.byte	0x2f, 0x74, 0x6d, 0x70, 0x2f, 0x63, 0x75, 0x74, 0x6c, 0x61, 0x73, 0x73, 0x5f, 0x73, 0x77, 0x65
        /*0026*/ 	.byte	0x65, 0x70, 0x5f, 0x73, 0x72, 0x63, 0x2f, 0x69, 0x6e, 0x63, 0x6c, 0x75, 0x64, 0x65, 0x2f, 0x63
        /*0036*/ 	.byte	0x75, 0x74, 0x65, 0x2f, 0x70, 0x6f, 0x69, 0x6e, 0x74, 0x65, 0x72, 0x5f, 0x66, 0x6c, 0x61, 0x67
        /*0046*/ 	.byte	0x67, 0x65, 0x64, 0x2e, 0x68, 0x70, 0x70, 0x00
	.type		$str$28,@object
	.size		$str$28,($str$27 - $str$28)
$str$28:
        /*004e*/ 	.byte	0x2f, 0x74, 0x6d, 0x70, 0x2f, 0x63, 0x75, 0x74, 0x6c, 0x61, 0x73, 0x73, 0x5f, 0x73, 0x77, 0x65
        /*005e*/ 	.byte	0x65, 0x70, 0x5f, 0x73, 0x72, 0x63, 0x2f, 0x69, 0x6e, 0x63, 0x6c, 0x75, 0x64, 0x65, 0x2f, 0x63
        /*006e*/ 	.byte	0x75, 0x74, 0x65, 0x2f, 0x61, 0x74, 0x6f, 0x6d, 0x2f, 0x63, 0x6f, 0x70, 0x79, 0x5f, 0x74, 0x72
        /*007e*/ 	.byte	0x61, 0x69, 0x74, 0x73, 0x5f, 0x73, 0x6d, 0x31, 0x30, 0x30, 0x2e, 0x68, 0x70, 0x70, 0x00
	.type		$str$27,@object
	.size		$str$27,(__unnamed_1 - $str$27)
$str$27:
        /*008d*/ 	.byte	0x28, 0x28, 0x75, 0x69, 0x6e, 0x74, 0x33, 0x32, 0x5f, 0x74, 0x28, 0x74, 0x68, 0x72, 0x65, 0x61
        /*009d*/ 	.byte	0x64, 0x49, 0x64, 0x78, 0x2e, 0x78, 0x29, 0x20, 0x2f, 0x20, 0x33, 0x32, 0x29, 0x20, 0x25, 0x20
        /*00ad*/ 	.byte	0x34, 0x29, 0x20, 0x3d, 0x3d, 0x20, 0x28, 0x28, 0x28, 0x74, 0x6d, 0x65, 0x6d, 0x5f, 0x61, 0x64
        /*00bd*/ 	.byte	0x64, 0x72, 0x20, 0x3e, 0x3e, 0x20, 0x31, 0x36, 0x29, 0x20, 0x2f, 0x20, 0x33, 0x32, 0x29, 0x20
        /*00cd*/ 	.byte	0x25, 0x20, 0x34, 0x29, 0x00
	.type		__unnamed_1,@object
	.size		__unnamed_1,(__unnamed_2 - __unnamed_1)
__unnamed_1:
        /*00d2*/ 	.byte	0x61, 0x75, 0x74, 0x6f, 0x20, 0x63, 0x75, 0x74, 0x65, 0x3a, 0x3a, 0x61, 0x73, 0x5f, 0x70, 0x6f
        /* <DEDUP_REMOVED lines=24> */
        /*0262*/ 	.byte	0x30, 0x34, 0x38, 0x3e, 0x3e, 0x3e, 0x3e, 0x5d, 0x00
	.type		__unnamed_2,@object
	.size		__unnamed_2,(.L_2 - __unnamed_2)
__unnamed_2:
        /* <DEDUP_REMOVED lines=45> */
        /*053b*/ 	.byte	0x3e, 0x3e, 0x3e, 0x5d, 0x00
.L_2:


//--------------------- .nv.shared._ZN7cutlass13device_kernelINS_4conv6kernel13ConvUniversalINS1_16ConvProblemShapeILNS1_8OperatorE1ELi3EEENS1_10collective14CollectiveConvINS1_47MainloopSm100TmaUmmaWarpSpecializedImplicitGemmILS5_1ELi8ELi3ELi1ELi2EN4cute5tupleIJNSA_1CILi1EEESD_SD_EEEEENSB_IJNSC_ILi64EEENSC_ILi128EEENSB_IJNSC_ILi32EEEEEEEEENS_10tfloat32_tESL_NSA_8TiledMMAINSA_8MMA_AtomIJNSA_17SM100_MMA_TF32_SSISL_SL_fLi64ELi128ELNSA_4UMMA5MajorE0ELSQ_1ELNSP_7ScaleInE0ELSR_0EEEEEENSA_6LayoutISE_NSB_IJNSC_ILi0EEESV_SV_EEEEENSB_IJNSA_10UnderscoreESY_SY_EEEEENS7_6detail27Sm100ImplicitGemmTileTraitsINSA_20SM90_TMA_LOAD_IM2COLENSA_14ComposedLayoutINSA_7SwizzleILi3ELi4ELi3EEENSA_18smem_ptr_flag_bitsILi32EEENSU_INSB_IJNSC_ILi8EEESI_EEENSB_IJSI_SD_EEEEEEEvEENS12_INSA_13SM90_TMA_LOADENS14_INS15_ILi2ELi5ELi2EEES18_NSU_INSB_IJSI_NSC_ILi4EEEEEENSB_IJSD_SI_EEEEEEEvEEEENS_8epilogue10collective18CollectiveEpilogueINS1O_23Sm100TmaWarpSpecializedILi4ELi2ELi16ELb1ELb0EEEJSK_NSB_IJNSU_ISG_SD_EENSU_ISI_SD_EEEEESL_NSB_IJNSB_IJllllEEESD_SV_EEESL_S1X_NS1O_6fusion15FusionCallbacksIS1S_NS1Y_17LinearCombinationISL_fSL_fLNS_15FloatRoundStyleE2EEESK_S1V_JEEENSA_5SM1004TMEM4LOAD26SM100_TMEM_LOAD_16dp128b8xES13_S1D_NSA_17SM75_U32x4_LDSM_NENSA_21SM90_TMA_STORE_IM2COLES1D_NSA_17SM90_U32x4_STSM_NENSA_39AutoVectorizingCopyWithAssumedAlignmentILi128EEEEEEvvEEEEvNT_6ParamsE --------------------------
	.section	.nv.shared._ZN7cutlass13device_kernelINS_4conv6kernel13ConvUniversalINS1_16ConvProblemShapeILNS1_8OperatorE1ELi3EEENS1_10collective14CollectiveConvINS1_47MainloopSm100TmaUmmaWarpSpecializedImplicitGemmILS5_1ELi8ELi3ELi1ELi2EN4cute5tupleIJNSA_1CILi1EEESD_SD_EEEEENSB_IJNSC_ILi64EEENSC_ILi128EEENSB_IJNSC_ILi32EEEEEEEEENS_10tfloat32_tESL_NSA_8TiledMMAINSA_8MMA_AtomIJNSA_17SM100_MMA_TF32_SSISL_SL_fLi64ELi128ELNSA_4UMMA5MajorE0ELSQ_1ELNSP_7ScaleInE0ELSR_0EEEEEENSA_6LayoutISE_NSB_IJNSC_ILi0EEESV_SV_EEEEENSB_IJNSA_10UnderscoreESY_SY_EEEEENS7_6detail27Sm100ImplicitGemmTileTraitsINSA_20SM90_TMA_LOAD_IM2COLENSA_14ComposedLayoutINSA_7SwizzleILi3ELi4ELi3EEENSA_18smem_ptr_flag_bitsILi32EEENSU_INSB_IJNSC_ILi8EEESI_EEENSB_IJSI_SD_EEEEEEEvEENS12_INSA_13SM90_TMA_LOADENS14_INS15_ILi2ELi5ELi2EEES18_NSU_INSB_IJSI_NSC_ILi4EEEEEENSB_IJSD_SI_EEEEEEEvEEEENS_8epilogue10collective18CollectiveEpilogueINS1O_23Sm100TmaWarpSpecializedILi4ELi2ELi16ELb1ELb0EEEJSK_NSB_IJNSU_ISG_SD_EENSU_ISI_SD_EEEEESL_NSB_IJNSB_IJllllEEESD_SV_EEESL_S1X_NS1O_6fusion15FusionCallbacksIS1S_NS1Y_17LinearCombinationISL_fSL_fLNS_15FloatRoundStyleE2EEESK_S1V_JEEENSA_5SM1004TMEM4LOAD26SM100_TMEM_LOAD_16dp128b8xES13_S1D_NSA_17SM75_U32x4_LDSM_NENSA_21SM90_TMA_STORE_IM2COLES1D_NSA_17SM90_U32x4_STSM_NENSA_39AutoVectorizingCopyWithAssumedAlignmentILi128EEEEEEvvEEEEvNT_6ParamsE,"aw",@nobits
	.sectionflags	@""
	.align	16
	.zero		1024


//--------------------- .nv.shared.reserved.0     --------------------------
	.section	.nv.shared.reserved.0,"aw",@nobits
	.weak		__nv_reservedSMEM_offset_0_alias
	.size		__nv_reservedSMEM_offset_0_alias, 0, 64
	.other		__nv_reservedSMEM_offset_0_alias,@"STO_CUDA_RESERVED_SHARED STV_DEFAULT"
__nv_reservedSMEM_offset_0_alias:
	.zero		0
.nv.shared.reserved.0:
	.zero		64
	.weak		__nv_reservedSMEM_tcgen05_partition
	.type		__nv_reservedSMEM_tcgen05_partition,@object
	.size		__nv_reservedSMEM_tcgen05_partition,(.L_0 - __nv_reservedSMEM_tcgen05_partition)
__nv_reservedSMEM_tcgen05_partition:
	.zero		32
.L_0:


//--------------------- .nv.global                --------------------------
	.section	.nv.global,"aw",@nobits
.nv.global:
	.type		_ZN39_INTERNAL_d01d5e4a_4_k_cu_08bc8154_31534cute1_E,@object
	.size		_ZN39_INTERNAL_d01d5e4a_4_k_cu_08bc8154_31534cute1_E,(_ZN39_INTERNAL_d01d5e4a_4_k_cu_08bc8154_31534cuda3std3__45__cpo6cbeginE - _ZN39_INTERNAL_d01d5e4a_4_k_cu_08bc8154_31534cute1_E)
_ZN39_INTERNAL_d01d5e4a_4_k_cu_08bc8154_31534cute1_E:
	.zero		1
	.type		_ZN39_INTERNAL_d01d5e4a_4_k_cu_08bc8154_31534cuda3std3__45__cpo6cbeginE,@object
	.size		_ZN39_INTERNAL_d01d5e4a_4_k_cu_08bc8154_31534cuda3std3__45__cpo6cbeginE,(_ZN39_INTERNAL_d01d5e4a_4_k_cu_08bc8154_31534cuda3std3__48in_placeE - _ZN39_INTERNAL_d01d5e4a_4_k_cu_08bc8154_31534cuda3std3__45__cpo6cbeginE)
_ZN39_INTERNAL_d01d5e4a_4_k_cu_08bc8154_31534cuda3std3__45__cpo6cbeginE:
	.zero		1
	.type		_ZN39_INTERNAL_d01d5e4a_4_k_cu_08bc8154_31534cuda3std3__48in_placeE,@object
	.size		_ZN39_INTERNAL_d01d5e4a_4_k_cu_08bc8154_31534cuda3std3__48in_placeE,(_ZN39_INTERNAL_d01d5e4a_4_k_cu_08bc8154_31534cuda3std6ranges3__45__cpo9iter_moveE - _ZN39_INTERNAL_d01d5e4a_4_k_cu_08bc8154_31534cuda3std3__48in_placeE)
_ZN39_INTERNAL_d01d5e4a_4_k_cu_08bc8154_31534cuda3std3__48in_placeE:
	.zero		1
	.type		_ZN39_INTERNAL_d01d5e4a_4_k_cu_08bc8154_31534cuda3std6ranges3__45__cpo9iter_moveE,@object
	.size		_ZN39_INTERNAL_d01d5e4a_4_k_cu_08bc8154_31534cuda3std6ranges3__45__cpo9iter_moveE,(_ZN39_INTERNAL_d01d5e4a_4_k_cu_08bc8154_31534cuda3std3__45__cpo5beginE - _ZN39_INTERNAL_d01d5e4a_4_k_cu_08bc8154_31534cuda3std6ranges3__45__cpo9iter_moveE)
_ZN39_INTERNAL_d01d5e4a_4_k_cu_08bc8154_31534cuda3std6ranges3__45__cpo9iter_moveE:
	.zero		1
	.type		_ZN39_INTERNAL_d01d5e4a_4_k_cu_08bc8154_31534cuda3std3__45__cpo5beginE,@object
	.size		_ZN39_INTERNAL_d01d5e4a_4_k_cu_08bc8154_31534cuda3std3__45__cpo5beginE,(_ZN39_INTERNAL_d01d5e4a_4_k_cu_08bc8154_31534cuda3std3__441_GLOBAL__N__d01d5e4a_4_k_cu_08bc8154_31536ignoreE - _ZN39_INTERNAL_d01d5e4a_4_k_cu_08bc8154_31534cuda3std3__45__cpo5beginE)
_ZN39_INTERNAL_d01d5e4a_4_k_cu_08bc8154_31534cuda3std3__45__cpo5beginE:
	.zero		1
	.type		_ZN39_INTERNAL_d01d5e4a_4_k_cu_08bc8154_31534cuda3std3__441_GLOBAL__N__d01d5e4a_4_k_cu_08bc8154_31536ignoreE,@object
	.size		_ZN39_INTERNAL_d01d5e4a_4_k_cu_08bc8154_31534cuda3std3__441_GLOBAL__N__d01d5e4a_4_k_cu_08bc8154_31536ignoreE,(_ZN39_INTERNAL_d01d5e4a_4_k_cu_08bc8154_31534cute7productE - _ZN39_INTERNAL_d01d5e4a_4_k_cu_08bc8154_31534cuda3std3__441_GLOBAL__N__d01d5e4a_4_k_cu_08bc8154_31536ignoreE)
_ZN39_INTERNAL_d01d5e4a_4_k_cu_08bc8154_31534cuda3std3__441_GLOBAL__N__d01d5e4a_4_k_cu_08bc8154_31536ignoreE:
	.zero		1
	.type		_ZN39_INTERNAL_d01d5e4a_4_k_cu_08bc8154_31534cute7productE,@object
	.size		_ZN39_INTERNAL_d01d5e4a_4_k_cu_08bc8154_31534cute7productE,(_ZN39_INTERNAL_d01d5e4a_4_k_cu_08bc8154_31534cuda3std3__45__cpo3endE - _ZN39_INTERNAL_d01d5e4a_4_k_cu_08bc8154_31534cute7productE)
_ZN39_INTERNAL_d01d5e4a_4_k_cu_08bc8154_31534cute7productE:
	.zero		1
	.type		_ZN39_INTERNAL_d01d5e4a_4_k_cu_08bc8154_31534cuda3std3__45__cpo3endE,@object
	.size		_ZN39_INTERNAL_d01d5e4a_4_k_cu_08bc8154_31534cuda3std3__45__cpo3endE,(_ZN39_INTERNAL_d01d5e4a_4_k_cu_08bc8154_31534cuda3std3__419piecewise_constructE - _ZN39_INTERNAL_d01d5e4a_4_k_cu_08bc8154_31534cuda3std3__45__cpo3endE)
_ZN39_INTERNAL_d01d5e4a_4_k_cu_08bc8154_31534cuda3std3__45__cpo3endE:
	.zero		1
	.type		_ZN39_INTERNAL_d01d5e4a_4_k_cu_08bc8154_31534cuda3std3__419piecewise_constructE,@object
	.size		_ZN39_INTERNAL_d01d5e4a_4_k_cu_08bc8154_31534cuda3std3__419piecewise_constructE,(_ZN39_INTERNAL_d01d5e4a_4_k_cu_08bc8154_31534cuda3std3__45__cpo4cendE - _ZN39_INTERNAL_d01d5e4a_4_k_cu_08bc8154_31534cuda3std3__419piecewise_constructE)
_ZN39_INTERNAL_d01d5e4a_4_k_cu_08bc8154_31534cuda3std3__419piecewise_constructE:
	.zero		1
	.type		_ZN39_INTERNAL_d01d5e4a_4_k_cu_08bc8154_31534cuda3std3__45__cpo4cendE,@object
	.size		_ZN39_INTERNAL_d01d5e4a_4_k_cu_08bc8154_31534cuda3std3__45__cpo4cendE,(_ZN39_INTERNAL_d01d5e4a_4_k_cu_08bc8154_31534cuda3std6ranges3__45__cpo4swapE - _ZN39_INTERNAL_d01d5e4a_4_k_cu_08bc8154_31534cuda3std3__45__cpo4cendE)
_ZN39_INTERNAL_d01d5e4a_4_k_cu_08bc8154_31534cuda3std3__45__cpo4cendE:
	.zero		1
	.type		_ZN39_INTERNAL_d01d5e4a_4_k_cu_08bc8154_31534cuda3std6ranges3__45__cpo4swapE,@object
	.size		_ZN39_INTERNAL_d01d5e4a_4_k_cu_08bc8154_31534cuda3std6ranges3__45__cpo4swapE,(.L_10 - _ZN39_INTERNAL_d01d5e4a_4_k_cu_08bc8154_31534cuda3std6ranges3__45__cpo4swapE)
_ZN39_INTERNAL_d01d5e4a_4_k_cu_08bc8154_31534cuda3std6ranges3__45__cpo4swapE:
	.zero		1
.L_10:


//--------------------- .nv.constant0._ZN7cutlass13device_kernelINS_4conv6kernel13ConvUniversalINS1_16ConvProblemShapeILNS1_8OperatorE1ELi3EEENS1_10collective14CollectiveConvINS1_47MainloopSm100TmaUmmaWarpSpecializedImplicitGemmILS5_1ELi8ELi3ELi1ELi2EN4cute5tupleIJNSA_1CILi1EEESD_SD_EEEEENSB_IJNSC_ILi64EEENSC_ILi128EEENSB_IJNSC_ILi32EEEEEEEEENS_10tfloat32_tESL_NSA_8TiledMMAINSA_8MMA_AtomIJNSA_17SM100_MMA_TF32_SSISL_SL_fLi64ELi128ELNSA_4UMMA5MajorE0ELSQ_1ELNSP_7ScaleInE0ELSR_0EEEEEENSA_6LayoutISE_NSB_IJNSC_ILi0EEESV_SV_EEEEENSB_IJNSA_10UnderscoreESY_SY_EEEEENS7_6detail27Sm100ImplicitGemmTileTraitsINSA_20SM90_TMA_LOAD_IM2COLENSA_14ComposedLayoutINSA_7SwizzleILi3ELi4ELi3EEENSA_18smem_ptr_flag_bitsILi32EEENSU_INSB_IJNSC_ILi8EEESI_EEENSB_IJSI_SD_EEEEEEEvEENS12_INSA_13SM90_TMA_LOADENS14_INS15_ILi2ELi5ELi2EEES18_NSU_INSB_IJSI_NSC_ILi4EEEEEENSB_IJSD_SI_EEEEEEEvEEEENS_8epilogue10collective18CollectiveEpilogueINS1O_23Sm100TmaWarpSpecializedILi4ELi2ELi16ELb1ELb0EEEJSK_NSB_IJNSU_ISG_SD_EENSU_ISI_SD_EEEEESL_NSB_IJNSB_IJllllEEESD_SV_EEESL_S1X_NS1O_6fusion15FusionCallbacksIS1S_NS1Y_17LinearCombinationISL_fSL_fLNS_15FloatRoundStyleE2EEESK_S1V_JEEENSA_5SM1004TMEM4LOAD26SM100_TMEM_LOAD_16dp128b8xES13_S1D_NSA_17SM75_U32x4_LDSM_NENSA_21SM90_TMA_STORE_IM2COLES1D_NSA_17SM90_U32x4_STSM_NENSA_39AutoVectorizingCopyWithAssumedAlignmentILi128EEEEEEvvEEEEvNT_6ParamsE --------------------------
	.section	.nv.constant0._ZN7cutlass13device_kernelINS_4conv6kernel13ConvUniversalINS1_16ConvProblemShapeILNS1_8OperatorE1ELi3EEENS1_10collective14CollectiveConvINS1_47MainloopSm100TmaUmmaWarpSpecializedImplicitGemmILS5_1ELi8ELi3ELi1ELi2EN4cute5tupleIJNSA_1CILi1EEESD_SD_EEEEENSB_IJNSC_ILi64EEENSC_ILi128EEENSB_IJNSC_ILi32EEEEEEEEENS_10tfloat32_tESL_NSA_8TiledMMAINSA_8MMA_AtomIJNSA_17SM100_MMA_TF32_SSISL_SL_fLi64ELi128ELNSA_4UMMA5MajorE0ELSQ_1ELNSP_7ScaleInE0ELSR_0EEEEEENSA_6LayoutISE_NSB_IJNSC_ILi0EEESV_SV_EEEEENSB_IJNSA_10UnderscoreESY_SY_EEEEENS7_6detail27Sm100ImplicitGemmTileTraitsINSA_20SM90_TMA_LOAD_IM2COLENSA_14ComposedLayoutINSA_7SwizzleILi3ELi4ELi3EEENSA_18smem_ptr_flag_bitsILi32EEENSU_INSB_IJNSC_ILi8EEESI_EEENSB_IJSI_SD_EEEEEEEvEENS12_INSA_13SM90_TMA_LOADENS14_INS15_ILi2ELi5ELi2EEES18_NSU_INSB_IJSI_NSC_ILi4EEEEEENSB_IJSD_SI_EEEEEEEvEEEENS_8epilogue10collective18CollectiveEpilogueINS1O_23Sm100TmaWarpSpecializedILi4ELi2ELi16ELb1ELb0EEEJSK_NSB_IJNSU_ISG_SD_EENSU_ISI_SD_EEEEESL_NSB_IJNSB_IJllllEEESD_SV_EEESL_S1X_NS1O_6fusion15FusionCallbacksIS1S_NS1Y_17LinearCombinationISL_fSL_fLNS_15FloatRoundStyleE2EEESK_S1V_JEEENSA_5SM1004TMEM4LOAD26SM100_TMEM_LOAD_16dp128b8xES13_S1D_NSA_17SM75_U32x4_LDSM_NENSA_21SM90_TMA_STORE_IM2COLES1D_NSA_17SM90_U32x4_STSM_NENSA_39AutoVectorizingCopyWithAssumedAlignmentILi128EEEEEEvvEEEEvNT_6ParamsE,"a",@progbits
	.sectionflags	@""
	.align	4
.nv.constant0._ZN7cutlass13device_kernelINS_4conv6kernel13ConvUniversalINS1_16ConvProblemShapeILNS1_8OperatorE1ELi3EEENS1_10collective14CollectiveConvINS1_47MainloopSm100TmaUmmaWarpSpecializedImplicitGemmILS5_1ELi8ELi3ELi1ELi2EN4cute5tupleIJNSA_1CILi1EEESD_SD_EEEEENSB_IJNSC_ILi64EEENSC_ILi128EEENSB_IJNSC_ILi32EEEEEEEEENS_10tfloat32_tESL_NSA_8TiledMMAINSA_8MMA_AtomIJNSA_17SM100_MMA_TF32_SSISL_SL_fLi64ELi128ELNSA_4UMMA5MajorE0ELSQ_1ELNSP_7ScaleInE0ELSR_0EEEEEENSA_6LayoutISE_NSB_IJNSC_ILi0EEESV_SV_EEEEENSB_IJNSA_10UnderscoreESY_SY_EEEEENS7_6detail27Sm100ImplicitGemmTileTraitsINSA_20SM90_TMA_LOAD_IM2COLENSA_14ComposedLayoutINSA_7SwizzleILi3ELi4ELi3EEENSA_18smem_ptr_flag_bitsILi32EEENSU_INSB_IJNSC_ILi8EEESI_EEENSB_IJSI_SD_EEEEEEEvEENS12_INSA_13SM90_TMA_LOADENS14_INS15_ILi2ELi5ELi2EEES18_NSU_INSB_IJSI_NSC_ILi4EEEEEENSB_IJSD_SI_EEEEEEEvEEEENS_8epilogue10collective18CollectiveEpilogueINS1O_23Sm100TmaWarpSpecializedILi4ELi2ELi16ELb1ELb0EEEJSK_NSB_IJNSU_ISG_SD_EENSU_ISI_SD_EEEEESL_NSB_IJNSB_IJllllEEESD_SV_EEESL_S1X_NS1O_6fusion15FusionCallbacksIS1S_NS1Y_17LinearCombinationISL_fSL_fLNS_15FloatRoundStyleE2EEESK_S1V_JEEENSA_5SM1004TMEM4LOAD26SM100_TMEM_LOAD_16dp128b8xES13_S1D_NSA_17SM75_U32x4_LDSM_NENSA_21SM90_TMA_STORE_IM2COLES1D_NSA_17SM90_U32x4_STSM_NENSA_39AutoVectorizingCopyWithAssumedAlignmentILi128EEEEEEvvEEEEvNT_6ParamsE:
	.zero		3200


//--------------------- SYMBOLS --------------------------

	.type		.nv.reservedSmem.offset0,@object
	.size		.nv.reservedSmem.offset0,0x4
	.type		.nv.reservedSmem.cap,@object
	.size		.nv.reservedSmem.cap,0x4
	.type		__assertfail,@function
